//
// Generated by NVIDIA NVVM Compiler
//
// Compiler Build ID: CL-36424714
// Cuda compilation tools, release 13.0, V13.0.88
// Based on NVVM 20.0.0
//

.version 9.0
.target sm_100
.address_size 64

	// .globl	_Z10add_matrixPiS_S_i
// _ZZ18mult_matrix_sharedPiS_S_iE5sub_a has been demoted
// _ZZ18mult_matrix_sharedPiS_S_iE5sub_b has been demoted

.visible .entry _Z10add_matrixPiS_S_i(
	.param .u64 .ptr .align 1 _Z10add_matrixPiS_S_i_param_0,
	.param .u64 .ptr .align 1 _Z10add_matrixPiS_S_i_param_1,
	.param .u64 .ptr .align 1 _Z10add_matrixPiS_S_i_param_2,
	.param .u32 _Z10add_matrixPiS_S_i_param_3
)
{
	.reg .pred 	%p<2>;
	.reg .b32 	%r<17>;
	.reg .b64 	%rd<11>;

	ld.param.u64 	%rd1, [_Z10add_matrixPiS_S_i_param_0];
	ld.param.u64 	%rd2, [_Z10add_matrixPiS_S_i_param_1];
	ld.param.u64 	%rd3, [_Z10add_matrixPiS_S_i_param_2];
	ld.param.u32 	%r4, [_Z10add_matrixPiS_S_i_param_3];
	mov.u32 	%r5, %ntid.x;
	mov.u32 	%r6, %ctaid.x;
	mov.u32 	%r7, %tid.x;
	mad.lo.s32 	%r1, %r5, %r6, %r7;
	mov.u32 	%r8, %ntid.y;
	mov.u32 	%r9, %ctaid.y;
	mov.u32 	%r10, %tid.y;
	mad.lo.s32 	%r11, %r8, %r9, %r10;
	max.s32 	%r12, %r1, %r11;
	setp.ge.s32 	%p1, %r12, %r4;
	@%p1 bra 	$L__BB0_2;
	cvta.to.global.u64 	%rd4, %rd1;
	cvta.to.global.u64 	%rd5, %rd2;
	cvta.to.global.u64 	%rd6, %rd3;
	mad.lo.s32 	%r13, %r4, %r11, %r1;
	mul.wide.s32 	%rd7, %r13, 4;
	add.s64 	%rd8, %rd4, %rd7;
	ld.global.u32 	%r14, [%rd8];
	add.s64 	%rd9, %rd5, %rd7;
	ld.global.u32 	%r15, [%rd9];
	add.s32 	%r16, %r15, %r14;
	add.s64 	%rd10, %rd6, %rd7;
	st.global.u32 	[%rd10], %r16;
$L__BB0_2:
	ret;

}
	// .globl	_Z11mult_matrixPiS_S_i
.visible .entry _Z11mult_matrixPiS_S_i(
	.param .u64 .ptr .align 1 _Z11mult_matrixPiS_S_i_param_0,
	.param .u64 .ptr .align 1 _Z11mult_matrixPiS_S_i_param_1,
	.param .u64 .ptr .align 1 _Z11mult_matrixPiS_S_i_param_2,
	.param .u32 _Z11mult_matrixPiS_S_i_param_3
)
{
	.reg .pred 	%p<10>;
	.reg .b32 	%r<97>;
	.reg .b64 	%rd<66>;

	ld.param.u64 	%rd15, [_Z11mult_matrixPiS_S_i_param_0];
	ld.param.u64 	%rd16, [_Z11mult_matrixPiS_S_i_param_1];
	ld.param.u64 	%rd14, [_Z11mult_matrixPiS_S_i_param_2];
	ld.param.u32 	%r25, [_Z11mult_matrixPiS_S_i_param_3];
	cvta.to.global.u64 	%rd1, %rd16;
	cvta.to.global.u64 	%rd2, %rd15;
	mov.u32 	%r26, %ntid.x;
	mov.u32 	%r27, %ctaid.x;
	mov.u32 	%r28, %tid.x;
	mad.lo.s32 	%r1, %r26, %r27, %r28;
	mov.u32 	%r29, %ntid.y;
	mov.u32 	%r30, %ctaid.y;
	mov.u32 	%r31, %tid.y;
	mad.lo.s32 	%r32, %r29, %r30, %r31;
	max.s32 	%r33, %r1, %r32;
	setp.ge.s32 	%p1, %r33, %r25;
	@%p1 bra 	$L__BB1_12;
	cvta.to.global.u64 	%rd17, %rd14;
	mul.lo.s32 	%r3, %r25, %r32;
	add.s32 	%r35, %r3, %r1;
	mul.wide.s32 	%rd18, %r35, 4;
	add.s64 	%rd3, %rd17, %rd18;
	mov.b32 	%r91, 0;
	st.global.u32 	[%rd3], %r91;
	and.b32  	%r4, %r25, 7;
	setp.lt.u32 	%p2, %r25, 8;
	mov.u32 	%r94, %r91;
	@%p2 bra 	$L__BB1_4;
	and.b32  	%r37, %r25, 2147483640;
	neg.s32 	%r89, %r37;
	mul.wide.s32 	%rd19, %r25, 4;
	add.s64 	%rd4, %rd1, %rd19;
	mul.wide.s32 	%rd20, %r25, 8;
	add.s64 	%rd5, %rd1, %rd20;
	mul.wide.s32 	%rd21, %r25, 12;
	add.s64 	%rd6, %rd1, %rd21;
	mul.wide.s32 	%rd22, %r25, 16;
	add.s64 	%rd7, %rd1, %rd22;
	mul.wide.s32 	%rd23, %r25, 20;
	add.s64 	%rd8, %rd1, %rd23;
	mul.wide.s32 	%rd24, %r25, 24;
	add.s64 	%rd9, %rd1, %rd24;
	mul.wide.s32 	%rd25, %r25, 28;
	add.s64 	%rd10, %rd1, %rd25;
	mul.wide.u32 	%rd26, %r3, 4;
	add.s64 	%rd27, %rd26, %rd2;
	add.s64 	%rd65, %rd27, 16;
	mov.b32 	%r91, 0;
	mov.u32 	%r88, %r1;
$L__BB1_3:
	.pragma "nounroll";
	and.b32  	%r94, %r25, 2147483640;
	mul.wide.s32 	%rd28, %r88, 4;
	add.s64 	%rd29, %rd4, %rd28;
	add.s64 	%rd30, %rd5, %rd28;
	add.s64 	%rd31, %rd6, %rd28;
	add.s64 	%rd32, %rd7, %rd28;
	add.s64 	%rd33, %rd8, %rd28;
	add.s64 	%rd34, %rd9, %rd28;
	add.s64 	%rd35, %rd10, %rd28;
	add.s64 	%rd36, %rd1, %rd28;
	ld.global.u32 	%r38, [%rd65+-16];
	ld.global.u32 	%r39, [%rd36];
	mad.lo.s32 	%r40, %r39, %r38, %r91;
	st.global.u32 	[%rd3], %r40;
	ld.global.u32 	%r41, [%rd65+-12];
	ld.global.u32 	%r42, [%rd29];
	mad.lo.s32 	%r43, %r42, %r41, %r40;
	st.global.u32 	[%rd3], %r43;
	ld.global.u32 	%r44, [%rd65+-8];
	ld.global.u32 	%r45, [%rd30];
	mad.lo.s32 	%r46, %r45, %r44, %r43;
	st.global.u32 	[%rd3], %r46;
	ld.global.u32 	%r47, [%rd65+-4];
	ld.global.u32 	%r48, [%rd31];
	mad.lo.s32 	%r49, %r48, %r47, %r46;
	st.global.u32 	[%rd3], %r49;
	ld.global.u32 	%r50, [%rd65];
	ld.global.u32 	%r51, [%rd32];
	mad.lo.s32 	%r52, %r51, %r50, %r49;
	st.global.u32 	[%rd3], %r52;
	ld.global.u32 	%r53, [%rd65+4];
	ld.global.u32 	%r54, [%rd33];
	mad.lo.s32 	%r55, %r54, %r53, %r52;
	st.global.u32 	[%rd3], %r55;
	ld.global.u32 	%r56, [%rd65+8];
	ld.global.u32 	%r57, [%rd34];
	mad.lo.s32 	%r58, %r57, %r56, %r55;
	st.global.u32 	[%rd3], %r58;
	ld.global.u32 	%r59, [%rd65+12];
	ld.global.u32 	%r60, [%rd35];
	mad.lo.s32 	%r91, %r60, %r59, %r58;
	st.global.u32 	[%rd3], %r91;
	add.s32 	%r89, %r89, 8;
	shl.b32 	%r61, %r25, 3;
	add.s32 	%r88, %r88, %r61;
	add.s64 	%rd65, %rd65, 32;
	setp.ne.s32 	%p3, %r89, 0;
	@%p3 bra 	$L__BB1_3;
$L__BB1_4:
	setp.eq.s32 	%p4, %r4, 0;
	@%p4 bra 	$L__BB1_12;
	and.b32  	%r15, %r25, 3;
	setp.lt.u32 	%p5, %r4, 4;
	@%p5 bra 	$L__BB1_7;
	add.s32 	%r62, %r94, %r3;
	mul.wide.u32 	%rd37, %r62, 4;
	add.s64 	%rd38, %rd2, %rd37;
	ld.global.u32 	%r63, [%rd38];
	mad.lo.s32 	%r64, %r94, %r25, %r1;
	mul.wide.s32 	%rd39, %r64, 4;
	add.s64 	%rd40, %rd1, %rd39;
	ld.global.u32 	%r65, [%rd40];
	mad.lo.s32 	%r66, %r65, %r63, %r91;
	st.global.u32 	[%rd3], %r66;
	cvt.u64.u32 	%rd41, %r3;
	cvt.u64.u32 	%rd42, %r94;
	add.s64 	%rd43, %rd42, %rd41;
	shl.b64 	%rd44, %rd43, 2;
	add.s64 	%rd45, %rd2, %rd44;
	ld.global.u32 	%r67, [%rd45+4];
	mul.wide.s32 	%rd46, %r25, 4;
	add.s64 	%rd47, %rd40, %rd46;
	ld.global.u32 	%r68, [%rd47];
	mad.lo.s32 	%r69, %r68, %r67, %r66;
	st.global.u32 	[%rd3], %r69;
	ld.global.u32 	%r70, [%rd45+8];
	add.s64 	%rd48, %rd47, %rd46;
	ld.global.u32 	%r71, [%rd48];
	mad.lo.s32 	%r72, %r71, %r70, %r69;
	st.global.u32 	[%rd3], %r72;
	ld.global.u32 	%r73, [%rd45+12];
	add.s64 	%rd49, %rd48, %rd46;
	ld.global.u32 	%r74, [%rd49];
	mad.lo.s32 	%r91, %r74, %r73, %r72;
	st.global.u32 	[%rd3], %r91;
	add.s32 	%r94, %r94, 4;
$L__BB1_7:
	setp.eq.s32 	%p6, %r15, 0;
	@%p6 bra 	$L__BB1_12;
	setp.eq.s32 	%p7, %r15, 1;
	@%p7 bra 	$L__BB1_10;
	add.s32 	%r75, %r94, %r3;
	mul.wide.u32 	%rd50, %r75, 4;
	add.s64 	%rd51, %rd2, %rd50;
	ld.global.u32 	%r76, [%rd51];
	mad.lo.s32 	%r77, %r94, %r25, %r1;
	mul.wide.s32 	%rd52, %r77, 4;
	add.s64 	%rd53, %rd1, %rd52;
	ld.global.u32 	%r78, [%rd53];
	mad.lo.s32 	%r79, %r78, %r76, %r91;
	st.global.u32 	[%rd3], %r79;
	cvt.u64.u32 	%rd54, %r3;
	cvt.u64.u32 	%rd55, %r94;
	add.s64 	%rd56, %rd55, %rd54;
	shl.b64 	%rd57, %rd56, 2;
	add.s64 	%rd58, %rd2, %rd57;
	ld.global.u32 	%r80, [%rd58+4];
	mul.wide.s32 	%rd59, %r25, 4;
	add.s64 	%rd60, %rd53, %rd59;
	ld.global.u32 	%r81, [%rd60];
	mad.lo.s32 	%r91, %r81, %r80, %r79;
	st.global.u32 	[%rd3], %r91;
	add.s32 	%r94, %r94, 2;
$L__BB1_10:
	and.b32  	%r82, %r25, 1;
	setp.eq.b32 	%p8, %r82, 1;
	not.pred 	%p9, %p8;
	@%p9 bra 	$L__BB1_12;
	add.s32 	%r83, %r94, %r3;
	mul.wide.u32 	%rd61, %r83, 4;
	add.s64 	%rd62, %rd2, %rd61;
	ld.global.u32 	%r84, [%rd62];
	mad.lo.s32 	%r85, %r94, %r25, %r1;
	mul.wide.s32 	%rd63, %r85, 4;
	add.s64 	%rd64, %rd1, %rd63;
	ld.global.u32 	%r86, [%rd64];
	mad.lo.s32 	%r87, %r86, %r84, %r91;
	st.global.u32 	[%rd3], %r87;
$L__BB1_12:
	ret;

}
	// .globl	_Z18mult_matrix_sharedPiS_S_i
.visible .entry _Z18mult_matrix_sharedPiS_S_i(
	.param .u64 .ptr .align 1 _Z18mult_matrix_sharedPiS_S_i_param_0,
	.param .u64 .ptr .align 1 _Z18mult_matrix_sharedPiS_S_i_param_1,
	.param .u64 .ptr .align 1 _Z18mult_matrix_sharedPiS_S_i_param_2,
	.param .u32 _Z18mult_matrix_sharedPiS_S_i_param_3
)
{
	.reg .pred 	%p<4>;
	.reg .b32 	%r<54>;
	.reg .b32 	%f<11>;
	.reg .b64 	%rd<13>;
	// demoted variable
	.shared .align 4 .b8 _ZZ18mult_matrix_sharedPiS_S_iE5sub_a[10000];
	// demoted variable
	.shared .align 4 .b8 _ZZ18mult_matrix_sharedPiS_S_iE5sub_b[10000];
	ld.param.u64 	%rd3, [_Z18mult_matrix_sharedPiS_S_i_param_0];
	ld.param.u64 	%rd4, [_Z18mult_matrix_sharedPiS_S_i_param_1];
	ld.param.u64 	%rd5, [_Z18mult_matrix_sharedPiS_S_i_param_2];
	ld.param.u32 	%r23, [_Z18mult_matrix_sharedPiS_S_i_param_3];
	mov.u32 	%r25, %ctaid.x;
	mov.u32 	%r26, %ctaid.y;
	mov.u32 	%r1, %tid.x;
	mov.u32 	%r2, %tid.y;
	mad.lo.s32 	%r3, %r26, 50, %r2;
	mad.lo.s32 	%r4, %r25, 50, %r1;
	setp.lt.s32 	%p1, %r23, 50;
	mov.b32 	%r52, 0;
	@%p1 bra 	$L__BB2_5;
	mad.lo.s32 	%r5, %r23, %r3, %r1;
	mul.lo.s32 	%r28, %r2, 200;
	mov.u32 	%r29, _ZZ18mult_matrix_sharedPiS_S_iE5sub_a;
	add.s32 	%r6, %r29, %r28;
	shl.b32 	%r30, %r1, 2;
	add.s32 	%r7, %r6, %r30;
	mov.u32 	%r31, _ZZ18mult_matrix_sharedPiS_S_iE5sub_b;
	add.s32 	%r9, %r31, %r30;
	add.s32 	%r8, %r9, %r28;
	mul.hi.s32 	%r32, %r23, 1374389535;
	shr.u32 	%r33, %r32, 31;
	shr.s32 	%r34, %r32, 4;
	add.s32 	%r10, %r34, %r33;
	cvta.to.global.u64 	%rd1, %rd3;
	cvta.to.global.u64 	%rd2, %rd4;
	mov.b32 	%r47, 0;
	mov.u32 	%r52, %r47;
$L__BB2_2:
	mul.lo.s32 	%r37, %r47, 50;
	add.s32 	%r38, %r5, %r37;
	mul.wide.s32 	%rd6, %r38, 4;
	add.s64 	%rd7, %rd1, %rd6;
	ld.global.u32 	%r39, [%rd7];
	cvt.rn.f32.s32 	%f1, %r39;
	st.shared.f32 	[%r7], %f1;
	add.s32 	%r40, %r37, %r2;
	mad.lo.s32 	%r41, %r40, %r23, %r4;
	mul.wide.u32 	%rd8, %r41, 4;
	add.s64 	%rd9, %rd2, %rd8;
	ld.global.u32 	%r42, [%rd9];
	cvt.rn.f32.s32 	%f2, %r42;
	st.shared.f32 	[%r8], %f2;
	bar.sync 	0;
	mov.b32 	%r51, 4;
	mov.b32 	%r49, 0;
	mov.u32 	%r50, %r9;
$L__BB2_3:
	add.s32 	%r43, %r6, %r49;
	ld.shared.f32 	%f3, [%r43];
	ld.shared.f32 	%f4, [%r50];
	cvt.rn.f32.s32 	%f5, %r52;
	fma.rn.f32 	%f6, %f3, %f4, %f5;
	cvt.rzi.s32.f32 	%r44, %f6;
	add.s32 	%r45, %r6, %r51;
	ld.shared.f32 	%f7, [%r45];
	ld.shared.f32 	%f8, [%r50+200];
	cvt.rn.f32.s32 	%f9, %r44;
	fma.rn.f32 	%f10, %f7, %f8, %f9;
	cvt.rzi.s32.f32 	%r52, %f10;
	add.s32 	%r51, %r51, 8;
	add.s32 	%r50, %r50, 400;
	add.s32 	%r49, %r49, 8;
	setp.ne.s32 	%p2, %r51, 204;
	@%p2 bra 	$L__BB2_3;
	bar.sync 	0;
	add.s32 	%r47, %r47, 1;
	setp.ne.s32 	%p3, %r47, %r10;
	@%p3 bra 	$L__BB2_2;
$L__BB2_5:
	cvta.to.global.u64 	%rd10, %rd5;
	mad.lo.s32 	%r46, %r23, %r3, %r4;
	mul.wide.s32 	%rd11, %r46, 4;
	add.s64 	%rd12, %rd10, %rd11;
	st.global.u32 	[%rd12], %r52;
	ret;

}


// ===== COMPILED SASS (sm_100) =====

	.target	sm_100

	.elftype	@"ET_EXEC"


//--------------------- .note.nv.tkinfo           --------------------------
	.section	.note.nv.tkinfo,"",@"SHT_NOTE"
	.sectionflags	@"SHF_NOTE_NV_TKINFO"
	.tkinfo
        /*0018*/ 	.word	0x00000002
        /*0030*/ 	.string	""
        /*0030*/ 	.string	"ptxas"
        /*0030*/ 	.string	"Cuda compilation tools, release 13.0, V13.0.88"
        /*0030*/ 	.string	"Build cuda_13.0.r13.0/compiler.36424714_0"
        /*0030*/ 	.string	"-arch sm_100 -m 64 "



//--------------------- .note.nv.cuinfo           --------------------------
	.section	.note.nv.cuinfo,"",@"SHT_NOTE"
	.sectionflags	@"SHF_NOTE_NV_CUINFO"
        /*0018*/ 	.short	0x0002
        /*001a*/ 	.short	0x0064
        /*001c*/ 	.short	0x0082
	.zero		2


//--------------------- .nv.info                  --------------------------
	.section	.nv.info,"",@"SHT_CUDA_INFO"
	.align	4


	//----- nvinfo : EIATTR_REGCOUNT
	.align		4
        /*0000*/ 	.byte	0x04, 0x2f
        /*0002*/ 	.short	(.L_1 - .L_0)
	.align		4
.L_0:
        /*0004*/ 	.word	index@(_Z10add_matrixPiS_S_i)
        /*0008*/ 	.word	0x0000000c


	//----- nvinfo : EIATTR_FRAME_SIZE
	.align		4
.L_1:
        /*000c*/ 	.byte	0x04, 0x11
        /*000e*/ 	.short	(.L_3 - .L_2)
	.align		4
.L_2:
        /*0010*/ 	.word	index@(_Z10add_matrixPiS_S_i)
        /*0014*/ 	.word	0x00000000


	//----- nvinfo : EIATTR_REGCOUNT
	.align		4
.L_3:
        /*0018*/ 	.byte	0x04, 0x2f
        /*001a*/ 	.short	(.L_5 - .L_4)
	.align		4
.L_4:
        /*001c*/ 	.word	index@(_Z11mult_matrixPiS_S_i)
        /*0020*/ 	.word	0x00000018


	//----- nvinfo : EIATTR_FRAME_SIZE
	.align		4
.L_5:
        /*0024*/ 	.byte	0x04, 0x11
        /*0026*/ 	.short	(.L_7 - .L_6)
	.align		4
.L_6:
        /*0028*/ 	.word	index@(_Z11mult_matrixPiS_S_i)
        /*002c*/ 	.word	0x00000000


	//----- nvinfo : EIATTR_REGCOUNT
	.align		4
.L_7:
        /*0030*/ 	.byte	0x04, 0x2f
        /*0032*/ 	.short	(.L_9 - .L_8)
	.align		4
.L_8:
        /*0034*/ 	.word	index@(_Z18mult_matrix_sharedPiS_S_i)
        /*0038*/ 	.word	0x0000001e


	//----- nvinfo : EIATTR_FRAME_SIZE
	.align		4
.L_9:
        /*003c*/ 	.byte	0x04, 0x11
        /*003e*/ 	.short	(.L_11 - .L_10)
	.align		4
.L_10:
        /*0040*/ 	.word	index@(_Z18mult_matrix_sharedPiS_S_i)
        /*0044*/ 	.word	0x00000000


	//----- nvinfo : EIATTR_MIN_STACK_SIZE
	.align		4
.L_11:
        /*0048*/ 	.byte	0x04, 0x12
        /*004a*/ 	.short	(.L_13 - .L_12)
	.align		4
.L_12:
        /*004c*/ 	.word	index@(_Z18mult_matrix_sharedPiS_S_i)
        /*0050*/ 	.word	0x00000000


	//----- nvinfo : EIATTR_MIN_STACK_SIZE
	.align		4
.L_13:
        /*0054*/ 	.byte	0x04, 0x12
        /*0056*/ 	.short	(.L_15 - .L_14)
	.align		4
.L_14:
        /*0058*/ 	.word	index@(_Z11mult_matrixPiS_S_i)
        /*005c*/ 	.word	0x00000000


	//----- nvinfo : EIATTR_MIN_STACK_SIZE
	.align		4
.L_15:
        /*0060*/ 	.byte	0x04, 0x12
        /*0062*/ 	.short	(.L_17 - .L_16)
	.align		4
.L_16:
        /*0064*/ 	.word	index@(_Z10add_matrixPiS_S_i)
        /*0068*/ 	.word	0x00000000
.L_17:


//--------------------- .nv.compat                --------------------------
	.section	.nv.compat,"",@"SHT_CUDA_COMPAT_INFO"
	.align	4
        /*0000*/ 	.byte	0x02, 0x09, 0x00, 0x00, 0x02, 0x02, 0x01, 0x00, 0x02, 0x05, 0x05, 0x00, 0x03, 0x07, 0x01, 0x01
        /*0010*/ 	.byte	0x02, 0x03, 0x00, 0x00, 0x02, 0x06, 0x01, 0x00, 0x04, 0x0b, 0x08, 0x00, 0x09, 0x00, 0x00, 0x00
        /*0020*/ 	.byte	0x00, 0x00, 0x00, 0x00


//--------------------- .nv.info._Z18mult_matrix_sharedPiS_S_i --------------------------
	.section	.nv.info._Z18mult_matrix_sharedPiS_S_i,"",@"SHT_CUDA_INFO"
	.sectionflags	@""
	.align	4


	//----- nvinfo : EIATTR_CUDA_API_VERSION
	.align		4
        /*0000*/ 	.byte	0x04, 0x37
        /*0002*/ 	.short	(.L_19 - .L_18)
.L_18:
        /*0004*/ 	.word	0x00000082


	//----- nvinfo : EIATTR_KPARAM_INFO
	.align		4
.L_19:
        /*0008*/ 	.byte	0x04, 0x17
        /*000a*/ 	.short	(.L_21 - .L_20)
.L_20:
        /*000c*/ 	.word	0x00000000
        /*0010*/ 	.short	0x0003
        /*0012*/ 	.short	0x0018
        /*0014*/ 	.byte	0x00, 0xf0, 0x11, 0x00


	//----- nvinfo : EIATTR_KPARAM_INFO
	.align		4
.L_21:
        /*0018*/ 	.byte	0x04, 0x17
        /*001a*/ 	.short	(.L_23 - .L_22)
.L_22:
        /*001c*/ 	.word	0x00000000
        /*0020*/ 	.short	0x0002
        /*0022*/ 	.short	0x0010
        /*0024*/ 	.byte	0x00, 0xf5, 0x21, 0x00


	//----- nvinfo : EIATTR_KPARAM_INFO
	.align		4
.L_23:
        /*0028*/ 	.byte	0x04, 0x17
        /*002a*/ 	.short	(.L_25 - .L_24)
.L_24:
        /*002c*/ 	.word	0x00000000
        /*0030*/ 	.short	0x0001
        /*0032*/ 	.short	0x0008
        /*0034*/ 	.byte	0x00, 0xf5, 0x21, 0x00


	//----- nvinfo : EIATTR_KPARAM_INFO
	.align		4
.L_25:
        /*0038*/ 	.byte	0x04, 0x17
        /*003a*/ 	.short	(.L_27 - .L_26)
.L_26:
        /*003c*/ 	.word	0x00000000
        /*0040*/ 	.short	0x0000
        /*0042*/ 	.short	0x0000
        /*0044*/ 	.byte	0x00, 0xf5, 0x21, 0x00


	//----- nvinfo : EIATTR_SPARSE_MMA_MASK
	.align		4
.L_27:
        /*0048*/ 	.byte	0x03, 0x50
        /*004a*/ 	.short	0x0000


	//----- nvinfo : EIATTR_MAXREG_COUNT
	.align		4
        /*004c*/ 	.byte	0x03, 0x1b
        /*004e*/ 	.short	0x00ff


	//----- nvinfo : EIATTR_NUM_BARRIERS
	.align		4
        /*0050*/ 	.byte	0x02, 0x4c
        /*0052*/ 	.byte	0x01
	.zero		1


	//----- nvinfo : EIATTR_MERCURY_ISA_VERSION
	.align		4
        /*0054*/ 	.byte	0x03, 0x5f
        /*0056*/ 	.short	0x0101


	//----- nvinfo : EIATTR_VRC_CTA_INIT_COUNT
	.align		4
        /*0058*/ 	.byte	0x02, 0x4a
	.zero		1
	.zero		1


	//----- nvinfo : EIATTR_EXIT_INSTR_OFFSETS
	.align		4
        /*005c*/ 	.byte	0x04, 0x1c
        /*005e*/ 	.short	(.L_29 - .L_28)


	//   ....[0]....
.L_28:
        /*0060*/ 	.word	0x00001120


	//----- nvinfo : EIATTR_CBANK_PARAM_SIZE
	.align		4
.L_29:
        /*0064*/ 	.byte	0x03, 0x19
        /*0066*/ 	.short	0x001c


	//----- nvinfo : EIATTR_PARAM_CBANK
	.align		4
        /*0068*/ 	.byte	0x04, 0x0a
        /*006a*/ 	.short	(.L_31 - .L_30)
	.align		4
.L_30:
        /*006c*/ 	.word	index@(.nv.constant0._Z18mult_matrix_sharedPiS_S_i)
        /*0070*/ 	.short	0x0380
        /*0072*/ 	.short	0x001c


	//----- nvinfo : EIATTR_SW_WAR
	.align		4
.L_31:
        /*0074*/ 	.byte	0x04, 0x36
        /*0076*/ 	.short	(.L_33 - .L_32)
.L_32:
        /*0078*/ 	.word	0x00000008
.L_33:


//--------------------- .nv.info._Z11mult_matrixPiS_S_i --------------------------
	.section	.nv.info._Z11mult_matrixPiS_S_i,"",@"SHT_CUDA_INFO"
	.sectionflags	@""
	.align	4


	//----- nvinfo : EIATTR_CUDA_API_VERSION
	.align		4
        /*0000*/ 	.byte	0x04, 0x37
        /*0002*/ 	.short	(.L_35 - .L_34)
.L_34:
        /*0004*/ 	.word	0x00000082


	//----- nvinfo : EIATTR_KPARAM_INFO
	.align		4
.L_35:
        /*0008*/ 	.byte	0x04, 0x17
        /*000a*/ 	.short	(.L_37 - .L_36)
.L_36:
        /*000c*/ 	.word	0x00000000
        /*0010*/ 	.short	0x0003
        /*0012*/ 	.short	0x0018
        /*0014*/ 	.byte	0x00, 0xf0, 0x11, 0x00


	//----- nvinfo : EIATTR_KPARAM_INFO
	.align		4
.L_37:
        /*0018*/ 	.byte	0x04, 0x17
        /*001a*/ 	.short	(.L_39 - .L_38)
.L_38:
        /*001c*/ 	.word	0x00000000
        /*0020*/ 	.short	0x0002
        /*0022*/ 	.short	0x0010
        /*0024*/ 	.byte	0x00, 0xf5, 0x21, 0x00


	//----- nvinfo : EIATTR_KPARAM_INFO
	.align		4
.L_39:
        /*0028*/ 	.byte	0x04, 0x17
        /*002a*/ 	.short	(.L_41 - .L_40)
.L_40:
        /*002c*/ 	.word	0x00000000
        /*0030*/ 	.short	0x0001
        /*0032*/ 	.short	0x0008
        /*0034*/ 	.byte	0x00, 0xf5, 0x21, 0x00


	//----- nvinfo : EIATTR_KPARAM_INFO
	.align		4
.L_41:
        /*0038*/ 	.byte	0x04, 0x17
        /*003a*/ 	.short	(.L_43 - .L_42)
.L_42:
        /*003c*/ 	.word	0x00000000
        /*0040*/ 	.short	0x0000
        /*0042*/ 	.short	0x0000
        /*0044*/ 	.byte	0x00, 0xf5, 0x21, 0x00


	//----- nvinfo : EIATTR_SPARSE_MMA_MASK
	.align		4
.L_43:
        /*0048*/ 	.byte	0x03, 0x50
        /*004a*/ 	.short	0x0000


	//----- nvinfo : EIATTR_MAXREG_COUNT
	.align		4
        /*004c*/ 	.byte	0x03, 0x1b
        /*004e*/ 	.short	0x00ff


	//----- nvinfo : EIATTR_MERCURY_ISA_VERSION
	.align		4
        /*0050*/ 	.byte	0x03, 0x5f
        /*0052*/ 	.short	0x0101


	//----- nvinfo : EIATTR_VRC_CTA_INIT_COUNT
	.align		4
        /*0054*/ 	.byte	0x02, 0x4a
	.zero		1
	.zero		1


	//----- nvinfo : EIATTR_EXIT_INSTR_OFFSETS
	.align		4
        /*0058*/ 	.byte	0x04, 0x1c
        /*005a*/ 	.short	(.L_45 - .L_44)


	//   ....[0]....
.L_44:
        /*005c*/ 	.word	0x000000c0


	//   ....[1]....
        /*0060*/ 	.word	0x00000650


	//   ....[2]....
        /*0064*/ 	.word	0x000008c0


	//   ....[3]....
        /*0068*/ 	.word	0x00000a80


	//   ....[4]....
        /*006c*/ 	.word	0x00000b30


	//----- nvinfo : EIATTR_CBANK_PARAM_SIZE
	.align		4
.L_45:
        /*0070*/ 	.byte	0x03, 0x19
        /*0072*/ 	.short	0x001c


	//----- nvinfo : EIATTR_PARAM_CBANK
	.align		4
        /*0074*/ 	.byte	0x04, 0x0a
        /*0076*/ 	.short	(.L_47 - .L_46)
	.align		4
.L_46:
        /*0078*/ 	.word	index@(.nv.constant0._Z11mult_matrixPiS_S_i)
        /*007c*/ 	.short	0x0380
        /*007e*/ 	.short	0x001c


	//----- nvinfo : EIATTR_SW_WAR
	.align		4
.L_47:
        /*0080*/ 	.byte	0x04, 0x36
        /*0082*/ 	.short	(.L_49 - .L_48)
.L_48:
        /*0084*/ 	.word	0x00000008
.L_49:


//--------------------- .nv.info._Z10add_matrixPiS_S_i --------------------------
	.section	.nv.info._Z10add_matrixPiS_S_i,"",@"SHT_CUDA_INFO"
	.sectionflags	@""
	.align	4


	//----- nvinfo : EIATTR_CUDA_API_VERSION
	.align		4
        /*0000*/ 	.byte	0x04, 0x37
        /*0002*/ 	.short	(.L_51 - .L_50)
.L_50:
        /*0004*/ 	.word	0x00000082


	//----- nvinfo : EIATTR_KPARAM_INFO
	.align		4
.L_51:
        /*0008*/ 	.byte	0x04, 0x17
        /*000a*/ 	.short	(.L_53 - .L_52)
.L_52:
        /*000c*/ 	.word	0x00000000
        /*0010*/ 	.short	0x0003
        /*0012*/ 	.short	0x0018
        /*0014*/ 	.byte	0x00, 0xf0, 0x11, 0x00


	//----- nvinfo : EIATTR_KPARAM_INFO
	.align		4
.L_53:
        /*0018*/ 	.byte	0x04, 0x17
        /*001a*/ 	.short	(.L_55 - .L_54)
.L_54:
        /*001c*/ 	.word	0x00000000
        /*0020*/ 	.short	0x0002
        /*0022*/ 	.short	0x0010
        /*0024*/ 	.byte	0x00, 0xf5, 0x21, 0x00


	//----- nvinfo : EIATTR_KPARAM_INFO
	.align		4
.L_55:
        /*0028*/ 	.byte	0x04, 0x17
        /*002a*/ 	.short	(.L_57 - .L_56)
.L_56:
        /*002c*/ 	.word	0x00000000
        /*0030*/ 	.short	0x0001
        /*0032*/ 	.short	0x0008
        /*0034*/ 	.byte	0x00, 0xf5, 0x21, 0x00


	//----- nvinfo : EIATTR_KPARAM_INFO
	.align		4
.L_57:
        /*0038*/ 	.byte	0x04, 0x17
        /*003a*/ 	.short	(.L_59 - .L_58)
.L_58:
        /*003c*/ 	.word	0x00000000
        /*0040*/ 	.short	0x0000
        /*0042*/ 	.short	0x0000
        /*0044*/ 	.byte	0x00, 0xf5, 0x21, 0x00


	//----- nvinfo : EIATTR_SPARSE_MMA_MASK
	.align		4
.L_59:
        /*0048*/ 	.byte	0x03, 0x50
        /*004a*/ 	.short	0x0000


	//----- nvinfo : EIATTR_MAXREG_COUNT
	.align		4
        /*004c*/ 	.byte	0x03, 0x1b
        /*004e*/ 	.short	0x00ff


	//----- nvinfo : EIATTR_MERCURY_ISA_VERSION
	.align		4
        /*0050*/ 	.byte	0x03, 0x5f
        /*0052*/ 	.short	0x0101


	//----- nvinfo : EIATTR_VRC_CTA_INIT_COUNT
	.align		4
        /*0054*/ 	.byte	0x02, 0x4a
	.zero		1
	.zero		1


	//----- nvinfo : EIATTR_EXIT_INSTR_OFFSETS
	.align		4
        /*0058*/ 	.byte	0x04, 0x1c
        /*005a*/ 	.short	(.L_61 - .L_60)


	//   ....[0]....
.L_60:
        /*005c*/ 	.word	0x000000c0


	//   ....[1]....
        /*0060*/ 	.word	0x00000190


	//----- nvinfo : EIATTR_CBANK_PARAM_SIZE
	.align		4
.L_61:
        /*0064*/ 	.byte	0x03, 0x19
        /*0066*/ 	.short	0x001c


	//----- nvinfo : EIATTR_PARAM_CBANK
	.align		4
        /*0068*/ 	.byte	0x04, 0x0a
        /*006a*/ 	.short	(.L_63 - .L_62)
	.align		4
.L_62:
        /*006c*/ 	.word	index@(.nv.constant0._Z10add_matrixPiS_S_i)
        /*0070*/ 	.short	0x0380
        /*0072*/ 	.short	0x001c


	//----- nvinfo : EIATTR_SW_WAR
	.align		4
.L_63:
        /*0074*/ 	.byte	0x04, 0x36
        /*0076*/ 	.short	(.L_65 - .L_64)
.L_64:
        /*0078*/ 	.word	0x00000008
.L_65:


//--------------------- .nv.callgraph             --------------------------
	.section	.nv.callgraph,"",@"SHT_CUDA_CALLGRAPH"
	.align	4
	.sectionentsize	8
	.align		4
        /*0000*/ 	.word	0x00000000
	.align		4
        /*0004*/ 	.word	0xffffffff
	.align		4
        /*0008*/ 	.word	0x00000000
	.align		4
        /*000c*/ 	.word	0xfffffffe
	.align		4
        /*0010*/ 	.word	0x00000000
	.align		4
        /*0014*/ 	.word	0xfffffffd
	.align		4
        /*0018*/ 	.word	0x00000000
	.align		4
        /*001c*/ 	.word	0xfffffffc


//--------------------- .text._Z18mult_matrix_sharedPiS_S_i --------------------------
	.section	.text._Z18mult_matrix_sharedPiS_S_i,"ax",@progbits
	.align	128
        .global         _Z18mult_matrix_sharedPiS_S_i
        .type           _Z18mult_matrix_sharedPiS_S_i,@function
        .size           _Z18mult_matrix_sharedPiS_S_i,(.L_x_9 - _Z18mult_matrix_sharedPiS_S_i)
        .other          _Z18mult_matrix_sharedPiS_S_i,@"STO_CUDA_ENTRY STV_DEFAULT"
_Z18mult_matrix_sharedPiS_S_i:
.text._Z18mult_matrix_sharedPiS_S_i:
[----:B------:R-:W-:Y:S01]  /*0000*/  LDC R1, c[0x0][0x37c] ;  /* 0x0000df00ff017b82 */ /* 0x000fe20000000800 */
[----:B------:R-:W0:Y:S01]  /*0010*/  S2R R7, SR_CTAID.Y ;  /* 0x0000000000077919 */ /* 0x000e220000002600 */
[----:B------:R-:W1:Y:S01]  /*0020*/  LDCU UR8, c[0x0][0x398] ;  /* 0x00007300ff0877ac */ /* 0x000e620008000800 */
[----:B------:R-:W-:Y:S01]  /*0030*/  HFMA2 R18, -RZ, RZ, 0, 0 ;  /* 0x00000000ff127431 */ /* 0x000fe200000001ff */
[----:B------:R-:W0:Y:S01]  /*0040*/  S2R R0, SR_TID.Y ;  /* 0x0000000000007919 */ /* 0x000e220000002200 */
[----:B------:R-:W2:Y:S01]  /*0050*/  LDCU.64 UR6, c[0x0][0x358] ;  /* 0x00006b00ff0677ac */ /* 0x000ea20008000a00 */
[----:B------:R-:W3:Y:S01]  /*0060*/  S2R R8, SR_CTAID.X ;  /* 0x0000000000087919 */ /* 0x000ee20000002500 */
[----:B------:R-:W3:Y:S01]  /*0070*/  S2R R12, SR_TID.X ;  /* 0x00000000000c7919 */ /* 0x000ee20000002100 */
[----:B-1----:R-:W-:Y:S01]  /*0080*/  UISETP.GE.AND UP0, UPT, UR8, 0x32, UPT ;  /* 0x000000320800788c */ /* 0x002fe2000bf06270 */
[----:B0-----:R-:W-:Y:S02]  /*0090*/  IMAD R7, R7, 0x32, R0 ;  /* 0x0000003207077824 */ /* 0x001fe400078e0200 */
[----:B---3--:R-:W-:-:S06]  /*00a0*/  IMAD R8, R8, 0x32, R12 ;  /* 0x0000003208087824 */ /* 0x008fcc00078e020c */
[----:B--2---:R-:W-:Y:S05]  /*00b0*/  BRA.U !UP0, `(.L_x_0) ;  /* 0x0000001108087547 */ /* 0x004fea000b800000 */
[----:B------:R-:W0:Y:S01]  /*00c0*/  S2R R11, SR_CgaCtaId ;  /* 0x00000000000b7919 */ /* 0x000e220000008800 */
[----:B------:R-:W1:Y:S01]  /*00d0*/  LDC.64 R2, c[0x0][0x380] ;  /* 0x0000e000ff027b82 */ /* 0x000e620000000a00 */
[----:B------:R-:W-:Y:S01]  /*00e0*/  MOV R6, 0x400 ;  /* 0x0000040000067802 */ /* 0x000fe20000000f00 */
[----:B------:R-:W-:Y:S01]  /*00f0*/  UIMAD.WIDE UR4, UR8, 0x51eb851f, URZ ;  /* 0x51eb851f080478a5 */ /* 0x000fe2000f8e02ff */
[----:B------:R-:W-:Y:S02]  /*0100*/  MOV R13, RZ ;  /* 0x000000ff000d7202 */ /* 0x000fe40000000f00 */
[----:B------:R-:W-:Y:S01]  /*0110*/  IADD3 R10, PT, PT, R6, 0x2710, RZ ;  /* 0x00002710060a7810 */ /* 0x000fe20007ffe0ff */
[----:B------:R-:W-:Y:S01]  /*0120*/  USHF.R.U32.HI UR4, URZ, 0x1f, UR5 ;  /* 0x0000001fff047899 */ /* 0x000fe20008011605 */
[----:B------:R-:W-:Y:S01]  /*0130*/  MOV R18, RZ ;  /* 0x000000ff00127202 */ /* 0x000fe20000000f00 */
[----:B------:R-:W2:Y:S02]  /*0140*/  LDC.64 R4, c[0x0][0x388] ;  /* 0x0000e200ff047b82 */ /* 0x000ea40000000a00 */
[----:B------:R-:W-:Y:S01]  /*0150*/  ULEA.HI.SX32 UR4, UR5, UR4, 0x1c ;  /* 0x0000000405047291 */ /* 0x000fe2000f8fe2ff */
[----:B0-----:R-:W-:-:S02]  /*0160*/  LEA R9, R11, R6, 0x18 ;  /* 0x000000060b097211 */ /* 0x001fc400078ec0ff */
[----:B------:R-:W-:-:S03]  /*0170*/  LEA R10, R11, R10, 0x18 ;  /* 0x0000000a0b0a7211 */ /* 0x000fc600078ec0ff */
[----:B------:R-:W-:Y:S01]  /*0180*/  IMAD R9, R0, 0xc8, R9 ;  /* 0x000000c800097824 */ /* 0x000fe200078e0209 */
[----:B------:R-:W-:Y:S01]  /*0190*/  LEA R11, R12, R10, 0x2 ;  /* 0x0000000a0c0b7211 */ /* 0x000fe200078e10ff */
[----:B------:R-:W-:-:S03]  /*01a0*/  IMAD R10, R7, UR8, R12 ;  /* 0x00000008070a7c24 */ /* 0x000fc6000f8e020c */
[----:B------:R-:W-:Y:S01]  /*01b0*/  LEA R12, R12, R9, 0x2 ;  /* 0x000000090c0c7211 */ /* 0x000fe200078e10ff */
[----:B------:R-:W-:-:S07]  /*01c0*/  IMAD R6, R0, 0xc8, R11 ;  /* 0x000000c800067824 */ /* 0x000fce00078e020b */
.L_x_1:
[C---:B------:R-:W-:Y:S02]  /*01d0*/  IMAD R15, R13.reuse, 0x32, R0 ;  /* 0x000000320d0f7824 */ /* 0x040fe400078e0200 */
[----:B------:R-:W-:Y:S02]  /*01e0*/  IMAD R17, R13, 0x32, R10 ;  /* 0x000000320d117824 */ /* 0x000fe400078e020a */
[----:B------:R-:W-:Y:S02]  /*01f0*/  IMAD R15, R15, UR8, R8 ;  /* 0x000000080f0f7c24 */ /* 0x000fe4000f8e0208 */
[----:B-1----:R-:W-:-:S04]  /*0200*/  IMAD.WIDE R16, R17, 0x4, R2 ;  /* 0x0000000411107825 */ /* 0x002fc800078e0202 */
[----:B0-2---:R-:W-:Y:S02]  /*0210*/  IMAD.WIDE.U32 R14, R15, 0x4, R4 ;  /* 0x000000040f0e7825 */ /* 0x005fe400078e0004 */
[----:B------:R-:W2:Y:S04]  /*0220*/  LDG.E R16, desc[UR6][R16.64] ;  /* 0x0000000610107981 */ /* 0x000ea8000c1e1900 */
[----:B---3--:R-:W3:Y:S01]  /*0230*/  LDG.E R14, desc[UR6][R14.64] ;  /* 0x000000060e0e7981 */ /* 0x008ee2000c1e1900 */
[----:B------:R-:W-:Y:S02]  /*0240*/  I2FP.F32.S32 R27, R18 ;  /* 0x00000012001b7245 */ /* 0x000fe40000201400 */
[----:B------:R-:W-:-:S04]  /*0250*/  IADD3 R13, PT, PT, R13, 0x1, RZ ;  /* 0x000000010d0d7810 */ /* 0x000fc80007ffe0ff */
[----:B------:R-:W-:Y:S02]  /*0260*/  ISETP.NE.AND P0, PT, R13, UR4, PT ;  /* 0x000000040d007c0c */ /* 0x000fe4000bf05270 */
[----:B--2---:R-:W-:Y:S02]  /*0270*/  I2FP.F32.S32 R19, R16 ;  /* 0x0000001000137245 */ /* 0x004fe40000201400 */
[----:B---3--:R-:W-:-:S03]  /*0280*/  I2FP.F32.S32 R23, R14 ;  /* 0x0000000e00177245 */ /* 0x008fc60000201400 */
[----:B------:R-:W-:Y:S04]  /*0290*/  STS [R12], R19 ;  /* 0x000000130c007388 */ /* 0x000fe80000000800 */
[----:B------:R-:W-:Y:S01]  /*02a0*/  STS [R6], R23 ;  /* 0x0000001706007388 */ /* 0x000fe20000000800 */
[----:B------:R-:W-:Y:S06]  /*02b0*/  BAR.SYNC.DEFER_BLOCKING 0x0 ;  /* 0x0000000000007b1d */ /* 0x000fec0000010000 */
[----:B------:R-:W-:Y:S04]  /*02c0*/  LDS R25, [R11] ;  /* 0x000000000b197984 */ /* 0x000fe80000000800 */
[----:B------:R-:W0:Y:S04]  /*02d0*/  LDS.64 R20, [R9] ;  /* 0x0000000009147984 */ /* 0x000e280000000a00 */
[----:B------:R-:W1:Y:S04]  /*02e0*/  LDS R22, [R11+0xc8] ;  /* 0x0000c8000b167984 */ /* 0x000e680000000800 */
[----:B------:R-:W-:Y:S04]  /*02f0*/  LDS.64 R14, [R9+0x8] ;  /* 0x00000800090e7984 */ /* 0x000fe80000000a00 */
[----:B------:R-:W-:Y:S04]  /*0300*/  LDS R18, [R11+0x258] ;  /* 0x000258000b127984 */ /* 0x000fe80000000800 */
[----:B------:R-:W-:Y:S01]  /*0310*/  LDS R23, [R11+0x320] ;  /* 0x000320000b177984 */ /* 0x000fe20000000800 */
[----:B0-----:R-:W-:-:S03]  /*0320*/  FFMA R20, R20, R25, R27 ;  /* 0x0000001914147223 */ /* 0x001fc6000000001b */
[----:B------:R-:W0:Y:S03]  /*0330*/  LDS R25, [R11+0x190] ;  /* 0x000190000b197984 */ /* 0x000e260000000800 */
[----:B------:R-:W2:Y:S02]  /*0340*/  F2I.TRUNC.NTZ R20, R20 ;  /* 0x0000001400147305 */ /* 0x000ea4000020f100 */
[----:B--2---:R-:W-:Y:S02]  /*0350*/  I2FP.F32.S32 R17, R20 ;  /* 0x0000001400117245 */ /* 0x004fe40000201400 */
[----:B------:R-:W-:Y:S03]  /*0360*/  LDS R20, [R11+0x3e8] ;  /* 0x0003e8000b147984 */ /* 0x000fe60000000800 */
[----:B-1----:R-:W-:-:S02]  /*0370*/  FFMA R21, R22, R21, R17 ;  /* 0x0000001516157223 */ /* 0x002fc40000000011 */
[----:B------:R-:W-:Y:S04]  /*0380*/  LDS R22, [R11+0x898] ;  /* 0x000898000b167984 */ /* 0x000fe80000000800 */
[----:B------:R-:W1:Y:S02]  /*0390*/  F2I.TRUNC.NTZ R21, R21 ;  /* 0x0000001500157305 */ /* 0x000e64000020f100 */
[----:B-1----:R-:W-:Y:S02]  /*03a0*/  I2FP.F32.S32 R17, R21 ;  /* 0x0000001500117245 */ /* 0x002fe40000201400 */
[----:B------:R-:W-:Y:S03]  /*03b0*/  LDS R21, [R11+0x4b0] ;  /* 0x0004b0000b157984 */ /* 0x000fe60000000800 */
[----:B0-----:R-:W-:-:S02]  /*03c0*/  FFMA R14, R14, R25, R17 ;  /* 0x000000190e0e7223 */ /* 0x001fc40000000011 */
[----:B------:R-:W0:Y:S04]  /*03d0*/  LDS.64 R16, [R9+0x10] ;  /* 0x0000100009107984 */ /* 0x000e280000000a00 */
[----:B------:R-:W1:Y:S02]  /*03e0*/  F2I.TRUNC.NTZ R14, R14 ;  /* 0x0000000e000e7305 */ /* 0x000e64000020f100 */
[----:B-1----:R-:W-:-:S05]  /*03f0*/  I2FP.F32.S32 R19, R14 ;  /* 0x0000000e00137245 */ /* 0x002fca0000201400 */
[----:B------:R-:W-:-:S06]  /*0400*/  FFMA R18, R18, R15, R19 ;  /* 0x0000000f12127223 */ /* 0x000fcc0000000013 */
[----:B------:R-:W1:Y:S02]  /*0410*/  F2I.TRUNC.NTZ R18, R18 ;  /* 0x0000001200127305 */ /* 0x000e64000020f100 */
[----:B-1----:R-:W-:Y:S02]  /*0420*/  I2FP.F32.S32 R15, R18 ;  /* 0x00000012000f7245 */ /* 0x002fe40000201400 */
[----:B------:R-:W-:Y:S03]  /*0430*/  LDS R18, [R11+0x708] ;  /* 0x000708000b127984 */ /* 0x000fe60000000800 */
[----:B0-----:R-:W-:Y:S02]  /*0440*/  FFMA R16, R16, R23, R15 ;  /* 0x0000001710107223 */ /* 0x001fe4000000000f */
[----:B------:R-:W0:Y:S04]  /*0450*/  LDS.64 R14, [R9+0x18] ;  /* 0x00001800090e7984 */ /* 0x000e280000000a00 */
[----:B------:R-:W1:Y:S01]  /*0460*/  F2I.TRUNC.NTZ R16, R16 ;  /* 0x0000001000107305 */ /* 0x000e62000020f100 */
[----:B------:R-:W-:Y:S01]  /*0470*/  LDS R23, [R11+0x640] ;  /* 0x000640000b177984 */ /* 0x000fe20000000800 */
[----:B-1----:R-:W-:-:S05]  /*0480*/  I2FP.F32.S32 R19, R16 ;  /* 0x0000001000137245 */ /* 0x002fca0000201400 */
[----:B------:R-:W-:Y:S02]  /*0490*/  FFMA R19, R20, R17, R19 ;  /* 0x0000001114137223 */ /* 0x000fe40000000013 */
[----:B------:R-:W1:Y:S04]  /*04a0*/  LDS R20, [R11+0x578] ;  /* 0x000578000b147984 */ /* 0x000e680000000800 */
[----:B------:R-:W2:Y:S02]  /*04b0*/  F2I.TRUNC.NTZ R19, R19 ;  /* 0x0000001300137305 */ /* 0x000ea4000020f100 */
[----:B--2---:R-:W-:-:S05]  /*04c0*/  I2FP.F32.S32 R17, R19 ;  /* 0x0000001300117245 */ /* 0x004fca0000201400 */
[----:B0-----:R-:W-:Y:S02]  /*04d0*/  FFMA R14, R14, R21, R17 ;  /* 0x000000150e0e7223 */ /* 0x001fe40000000011 */
[----:B------:R-:W0:Y:S04]  /*04e0*/  LDS.64 R16, [R9+0x20] ;  /* 0x0000200009107984 */ /* 0x000e280000000a00 */
[----:B------:R-:W2:Y:S02]  /*04f0*/  F2I.TRUNC.NTZ R14, R14 ;  /* 0x0000000e000e7305 */ /* 0x000ea4000020f100 */
[----:B--2---:R-:W-:-:S05]  /*0500*/  I2FP.F32.S32 R21, R14 ;  /* 0x0000000e00157245 */ /* 0x004fca0000201400 */
[----:B-1----:R-:W-:Y:S02]  /*0510*/  FFMA R20, R20, R15, R21 ;  /* 0x0000000f14147223 */ /* 0x002fe40000000015 */
[----:B------:R-:W-:Y:S04]  /*0520*/  LDS R21, [R11+0x7d0] ;  /* 0x0007d0000b157984 */ /* 0x000fe80000000800 */
[----:B------:R-:W1:Y:S02]  /*0530*/  F2I.TRUNC.NTZ R20, R20 ;  /* 0x0000001400147305 */ /* 0x000e64000020f100 */
[----:B-1----:R-:W-:Y:S02]  /*0540*/  I2FP.F32.S32 R15, R20 ;  /* 0x00000014000f7245 */ /* 0x002fe40000201400 */
[----:B------:R-:W-:Y:S03]  /*0550*/  LDS R20, [R11+0xa28] ;  /* 0x000a28000b147984 */ /* 0x000fe60000000800 */
[----:B0-----:R-:W-:-:S02]  /*0560*/  FFMA R16, R16, R23, R15 ;  /* 0x0000001710107223 */ /* 0x001fc4000000000f */
[----:B------:R-:W0:Y:S04]  /*0570*/  LDS.64 R14, [R9+0x28] ;  /* 0x00002800090e7984 */ /* 0x000e280000000a00 */
[----:B------:R-:W1:Y:S01]  /*0580*/  F2I.TRUNC.NTZ R16, R16 ;  /* 0x0000001000107305 */ /* 0x000e62000020f100 */
[----:B------:R-:W-:Y:S01]  /*0590*/  LDS R23, [R11+0xaf0] ;  /* 0x000af0000b177984 */ /* 0x000fe20000000800 */
[----:B-1----:R-:W-:-:S05]  /*05a0*/  I2FP.F32.S32 R19, R16 ;  /* 0x0000001000137245 */ /* 0x002fca0000201400 */
[----:B------:R-:W-:-:S06]  /*05b0*/  FFMA R18, R18, R17, R19 ;  /* 0x0000001112127223 */ /* 0x000fcc0000000013 */
[----:B------:R-:W1:Y:S02]  /*05c0*/  F2I.TRUNC.NTZ R18, R18 ;  /* 0x0000001200127305 */ /* 0x000e64000020f100 */
[----:B-1----:R-:W-:Y:S02]  /*05d0*/  I2FP.F32.S32 R17, R18 ;  /* 0x0000001200117245 */ /* 0x002fe40000201400 */
[----:B------:R-:W-:Y:S03]  /*05e0*/  LDS R18, [R11+0xbb8] ;  /* 0x000bb8000b127984 */ /* 0x000fe60000000800 */
[----:B0-----:R-:W-:Y:S02]  /*05f0*/  FFMA R14, R14, R21, R17 ;  /* 0x000000150e0e7223 */ /* 0x001fe40000000011 */
[----:B------:R-:W-:Y:S04]  /*0600*/  LDS R21, [R11+0x960] ;  /* 0x000960000b157984 */ /* 0x000fe80000000800 */
[----:B------:R-:W0:Y:S01]  /*0610*/  F2I.TRUNC.NTZ R14, R14 ;  /* 0x0000000e000e7305 */ /* 0x000e22000020f100 */
[----:B------:R-:W1:Y:S01]  /*0620*/  LDS.64 R16, [R9+0x30] ;  /* 0x0000300009107984 */ /* 0x000e620000000a00 */
[----:B0-----:R-:W-:-:S05]  /*0630*/  I2FP.F32.S32 R19, R14 ;  /* 0x0000000e00137245 */ /* 0x001fca0000201400 */
[----:B------:R-:W-:Y:S02]  /*0640*/  FFMA R19, R22, R15, R19 ;  /* 0x0000000f16137223 */ /* 0x000fe40000000013 */
[----:B------:R-:W-:Y:S04]  /*0650*/  LDS R22, [R11+0xd48] ;  /* 0x000d48000b167984 */ /* 0x000fe80000000800 */
[----:B------:R-:W0:Y:S02]  /*0660*/  F2I.TRUNC.NTZ R19, R19 ;  /* 0x0000001300137305 */ /* 0x000e24000020f100 */
[----:B0-----:R-:W-:-:S05]  /*0670*/  I2FP.F32.S32 R15, R19 ;  /* 0x00000013000f7245 */ /* 0x001fca0000201400 */
[----:B-1----:R-:W-:Y:S02]  /*0680*/  FFMA R16, R16, R21, R15 ;  /* 0x0000001510107223 */ /* 0x002fe4000000000f */
[----:B------:R-:W0:Y:S04]  /*0690*/  LDS.64 R14, [R9+0x38] ;  /* 0x00003800090e7984 */ /* 0x000e280000000a00 */
[----:B------:R-:W1:Y:S02]  /*06a0*/  F2I.TRUNC.NTZ R16, R16 ;  /* 0x0000001000107305 */ /* 0x000e64000020f100 */
[----:B-1----:R-:W-:-:S05]  /*06b0*/  I2FP.F32.S32 R21, R16 ;  /* 0x0000001000157245 */ /* 0x002fca0000201400 */
[----:B------:R-:W-:Y:S02]  /*06c0*/  FFMA R20, R20, R17, R21 ;  /* 0x0000001114147223 */ /* 0x000fe40000000015 */
        /* <DEDUP_REMOVED lines=137> */
[----:B-1----:R-:W-:-:S05]  /*0f60*/  I2FP.F32.S32 R15, R20 ;  /* 0x00000014000f7245 */ /* 0x002fca0000201400 */
[----:B0-----:R-:W-:Y:S02]  /*0f70*/  FFMA R16, R16, R23, R15 ;  /* 0x0000001710107223 */ /* 0x001fe4000000000f */
        /* <DEDUP_REMOVED lines=9> */
[----:B------:R-:W1:Y:S01]  /*1010*/  F2I.TRUNC.NTZ R21, R21 ;  /* 0x0000001500157305 */ /* 0x000e62000020f100 */
[----:B------:R-:W2:Y:S01]  /*1020*/  LDS R14, [R11+0x2648] ;  /* 0x002648000b0e7984 */ /* 0x000ea20000000800 */
[----:B-1----:R-:W-:-:S05]  /*1030*/  I2FP.F32.S32 R23, R21 ;  /* 0x0000001500177245 */ /* 0x002fca0000201400 */
[----:B------:R-:W-:-:S04]  /*1040*/  FFMA R22, R22, R15, R23 ;  /* 0x0000000f16167223 */ /* 0x000fc80000000017 */
[----:B------:R-:W1:Y:S02]  /*1050*/  F2I.TRUNC.NTZ R15, R22 ;  /* 0x00000016000f7305 */ /* 0x000e64000020f100 */
[----:B-1----:R-:W-:-:S05]  /*1060*/  I2FP.F32.S32 R15, R15 ;  /* 0x0000000f000f7245 */ /* 0x002fca0000201400 */
[----:B0-----:R-:W-:-:S06]  /*1070*/  FFMA R15, R16, R19, R15 ;  /* 0x00000013100f7223 */ /* 0x001fcc000000000f */
[----:B------:R-:W0:Y:S02]  /*1080*/  F2I.TRUNC.NTZ R15, R15 ;  /* 0x0000000f000f7305 */ /* 0x000e24000020f100 */
[----:B0-----:R-:W-:-:S05]  /*1090*/  I2FP.F32.S32 R19, R15 ;  /* 0x0000000f00137245 */ /* 0x001fca0000201400 */
[----:B--2---:R-:W-:-:S04]  /*10a0*/  FFMA R14, R14, R17, R19 ;  /* 0x000000110e0e7223 */ /* 0x004fc80000000013 */
[----:B------:R0:W3:Y:S01]  /*10b0*/  F2I.TRUNC.NTZ R18, R14 ;  /* 0x0000000e00127305 */ /* 0x0000e2000020f100 */
[----:B------:R-:W-:Y:S06]  /*10c0*/  BAR.SYNC.DEFER_BLOCKING 0x0 ;  /* 0x0000000000007b1d */ /* 0x000fec0000010000 */
[----:B------:R-:W-:Y:S05]  /*10d0*/  @P0 BRA `(.L_x_1) ;  /* 0xfffffff0003c0947 */ /* 0x000fea000383ffff */
.L_x_0:
[----:B------:R-:W1:Y:S01]  /*10e0*/  LDC.64 R2, c[0x0][0x390] ;  /* 0x0000e400ff027b82 */ /* 0x000e620000000a00 */
[----:B------:R-:W-:-:S04]  /*10f0*/  IMAD R7, R7, UR8, R8 ;  /* 0x0000000807077c24 */ /* 0x000fc8000f8e0208 */
[----:B-1----:R-:W-:-:S05]  /*1100*/  IMAD.WIDE R2, R7, 0x4, R2 ;  /* 0x0000000407027825 */ /* 0x002fca00078e0202 */
[----:B---3--:R-:W-:Y:S01]  /*1110*/  STG.E desc[UR6][R2.64], R18 ;  /* 0x0000001202007986 */ /* 0x008fe2000c101906 */
[----:B------:R-:W-:Y:S05]  /*1120*/  EXIT ;  /* 0x000000000000794d */ /* 0x000fea0003800000 */
.L_x_2:
[----:B------:R-:W-:-:S00]  /*1130*/  BRA `(.L_x_2) ;  /* 0xfffffffc00fc7947 */ /* 0x000fc0000383ffff */
[----:B------:R-:W-:-:S00]  /*1140*/  NOP ;  /* 0x0000000000007918 */ /* 0x000fc00000000000 */
        /* <DEDUP_REMOVED lines=11> */
.L_x_9:


//--------------------- .text._Z11mult_matrixPiS_S_i --------------------------
	.section	.text._Z11mult_matrixPiS_S_i,"ax",@progbits
	.align	128
        .global         _Z11mult_matrixPiS_S_i
        .type           _Z11mult_matrixPiS_S_i,@function
        .size           _Z11mult_matrixPiS_S_i,(.L_x_10 - _Z11mult_matrixPiS_S_i)
        .other          _Z11mult_matrixPiS_S_i,@"STO_CUDA_ENTRY STV_DEFAULT"
_Z11mult_matrixPiS_S_i:
.text._Z11mult_matrixPiS_S_i:
[----:B------:R-:W-:Y:S01]  /*0000*/  LDC R1, c[0x0][0x37c] ;  /* 0x0000df00ff017b82 */ /* 0x000fe20000000800 */
[----:B------:R-:W0:Y:S01]  /*0010*/  S2R R0, SR_CTAID.X ;  /* 0x0000000000007919 */ /* 0x000e220000002500 */
[----:B------:R-:W0:Y:S01]  /*0020*/  LDCU UR4, c[0x0][0x360] ;  /* 0x00006c00ff0477ac */ /* 0x000e220008000800 */
[----:B------:R-:W0:Y:S01]  /*0030*/  S2R R3, SR_TID.X ;  /* 0x0000000000037919 */ /* 0x000e220000002100 */
[----:B------:R-:W1:Y:S01]  /*0040*/  LDCU UR5, c[0x0][0x364] ;  /* 0x00006c80ff0577ac */ /* 0x000e620008000800 */
[----:B------:R-:W1:Y:S01]  /*0050*/  S2R R5, SR_CTAID.Y ;  /* 0x0000000000057919 */ /* 0x000e620000002600 */
[----:B------:R-:W2:Y:S01]  /*0060*/  LDCU UR18, c[0x0][0x398] ;  /* 0x00007300ff1277ac */ /* 0x000ea20008000800 */
[----:B------:R-:W1:Y:S01]  /*0070*/  S2R R2, SR_TID.Y ;  /* 0x0000000000027919 */ /* 0x000e620000002200 */
[----:B0-----:R-:W-:Y:S02]  /*0080*/  IMAD R0, R0, UR4, R3 ;  /* 0x0000000400007c24 */ /* 0x001fe4000f8e0203 */
[----:B-1----:R-:W-:-:S05]  /*0090*/  IMAD R5, R5, UR5, R2 ;  /* 0x0000000505057c24 */ /* 0x002fca000f8e0202 */
[----:B------:R-:W-:-:S04]  /*00a0*/  VIMNMX R2, PT, PT, R0, R5, !PT ;  /* 0x0000000500027248 */ /* 0x000fc80007fe0100 */
[----:B--2---:R-:W-:-:S13]  /*00b0*/  ISETP.GE.AND P0, PT, R2, UR18, PT ;  /* 0x0000001202007c0c */ /* 0x004fda000bf06270 */
[----:B------:R-:W-:Y:S05]  /*00c0*/  @P0 EXIT ;  /* 0x000000000000094d */ /* 0x000fea0003800000 */
[----:B------:R-:W0:Y:S01]  /*00d0*/  LDC.64 R2, c[0x0][0x390] ;  /* 0x0000e400ff027b82 */ /* 0x000e220000000a00 */
[----:B------:R-:W1:Y:S01]  /*00e0*/  LDCU.64 UR16, c[0x0][0x358] ;  /* 0x00006b00ff1077ac */ /* 0x000e620008000a00 */
[----:B------:R-:W-:Y:S01]  /*00f0*/  IMAD R5, R5, UR18, RZ ;  /* 0x0000001205057c24 */ /* 0x000fe2000f8e02ff */
[----:B------:R-:W-:Y:S01]  /*0100*/  MOV R4, RZ ;  /* 0x000000ff00047202 */ /* 0x000fe20000000f00 */
[----:B------:R-:W-:-:S03]  /*0110*/  UISETP.GE.U32.AND UP0, UPT, UR18, 0x8, UPT ;  /* 0x000000081200788c */ /* 0x000fc6000bf06070 */
[----:B------:R-:W-:-:S05]  /*0120*/  IADD3 R7, PT, PT, R0, R5, RZ ;  /* 0x0000000500077210 */ /* 0x000fca0007ffe0ff */
[----:B0-----:R-:W-:-:S04]  /*0130*/  IMAD.WIDE R2, R7, 0x4, R2 ;  /* 0x0000000407027825 */ /* 0x001fc800078e0202 */
[----:B------:R-:W-:Y:S01]  /*0140*/  HFMA2 R7, -RZ, RZ, 0, 0 ;  /* 0x00000000ff077431 */ /* 0x000fe200000001ff */
[----:B-1----:R0:W-:Y:S01]  /*0150*/  STG.E desc[UR16][R2.64], RZ ;  /* 0x000000ff02007986 */ /* 0x0021e2000c101910 */
[----:B------:R-:W-:Y:S05]  /*0160*/  BRA.U !UP0, `(.L_x_3) ;  /* 0x0000000508307547 */ /* 0x000fea000b800000 */
[----:B------:R-:W1:Y:S01]  /*0170*/  LDCU.128 UR20, c[0x0][0x380] ;  /* 0x00007000ff1477ac */ /* 0x000e620008000c00 */
[----:B------:R-:W-:Y:S01]  /*0180*/  MOV R4, R0 ;  /* 0x0000000000047202 */ /* 0x000fe20000000f00 */
[----:B------:R-:W-:-:S04]  /*0190*/  ULOP3.LUT UR4, UR18, 0x7ffffff8, URZ, 0xc0, !UPT ;  /* 0x7ffffff812047892 */ /* 0x000fc8000f8ec0ff */
[----:B------:R-:W-:Y:S01]  /*01a0*/  UIADD3 UR4, UPT, UPT, -UR4, URZ, URZ ;  /* 0x000000ff04047290 */ /* 0x000fe2000fffe1ff */
[----:B-1----:R-:W-:Y:S01]  /*01b0*/  MOV R6, UR20 ;  /* 0x0000001400067c02 */ /* 0x002fe20008000f00 */
[----:B------:R-:W-:Y:S01]  /*01c0*/  UIMAD.WIDE UR6, UR18, 0xc, UR22 ;  /* 0x0000000c120678a5 */ /* 0x000fe2000f8e0216 */
[----:B------:R-:W-:Y:S01]  /*01d0*/  MOV R7, UR21 ;  /* 0x0000001500077c02 */ /* 0x000fe20008000f00 */
[----:B------:R-:W-:Y:S02]  /*01e0*/  UIMAD.WIDE UR8, UR18, 0x10, UR22 ;  /* 0x00000010120878a5 */ /* 0x000fe4000f8e0216 */
[----:B------:R-:W-:Y:S01]  /*01f0*/  UIMAD.WIDE UR10, UR18, 0x14, UR22 ;  /* 0x00000014120a78a5 */ /* 0x000fe2000f8e0216 */
[----:B------:R-:W-:Y:S01]  /*0200*/  IMAD.WIDE.U32 R6, R5, 0x4, R6 ;  /* 0x0000000405067825 */ /* 0x000fe200078e0006 */
[----:B------:R-:W-:Y:S02]  /*0210*/  UIMAD.WIDE UR12, UR18, 0x18, UR22 ;  /* 0x00000018120c78a5 */ /* 0x000fe4000f8e0216 */
[----:B------:R-:W-:Y:S01]  /*0220*/  UIMAD.WIDE UR14, UR18, 0x1c, UR22 ;  /* 0x0000001c120e78a5 */ /* 0x000fe2000f8e0216 */
[----:B------:R-:W-:-:S04]  /*0230*/  IADD3 R6, P0, PT, R6, 0x10, RZ ;  /* 0x0000001006067810 */ /* 0x000fc80007f1e0ff */
[----:B------:R-:W-:Y:S02]  /*0240*/  IADD3.X R9, PT, PT, RZ, R7, RZ, P0, !PT ;  /* 0x00000007ff097210 */ /* 0x000fe400007fe4ff */
[----:B------:R-:W-:-:S07]  /*0250*/  MOV R7, RZ ;  /* 0x000000ff00077202 */ /* 0x000fce0000000f00 */
.L_x_4:
[----:B------:R-:W-:Y:S01]  /*0260*/  HFMA2 R11, -RZ, RZ, 0, 2.384185791015625e-07 ;  /* 0x00000004ff0b7431 */ /* 0x000fe200000001ff */
[----:B------:R-:W-:-:S05]  /*0270*/  MOV R8, R6 ;  /* 0x0000000600087202 */ /* 0x000fca0000000f00 */
[----:B--2---:R-:W2:Y:S01]  /*0280*/  LDG.E R6, desc[UR16][R8.64+-0x10] ;  /* 0xfffff01008067981 */ /* 0x004ea2000c1e1900 */
[----:B------:R-:W-:-:S06]  /*0290*/  IMAD.WIDE R10, R4, R11, UR22 ;  /* 0x00000016040a7e25 */ /* 0x000fcc000f8e020b */
[----:B------:R-:W2:Y:S01]  /*02a0*/  LDG.E R10, desc[UR16][R10.64] ;  /* 0x000000100a0a7981 */ /* 0x000ea2000c1e1900 */
[----:B------:R-:W-:-:S06]  /*02b0*/  UIMAD.WIDE UR20, UR18, 0x4, UR22 ;  /* 0x00000004121478a5 */ /* 0x000fcc000f8e0216 */
[----:B------:R-:W-:Y:S02]  /*02c0*/  MOV R12, UR20 ;  /* 0x00000014000c7c02 */ /* 0x000fe40008000f00 */
[----:B------:R-:W-:Y:S01]  /*02d0*/  MOV R13, UR21 ;  /* 0x00000015000d7c02 */ /* 0x000fe20008000f00 */
[----:B--2---:R-:W-:Y:S02]  /*02e0*/  IMAD R15, R6, R10, R7 ;  /* 0x0000000a060f7224 */ /* 0x004fe400078e0207 */
[----:B------:R-:W-:-:S03]  /*02f0*/  IMAD.WIDE R6, R4, 0x4, R12 ;  /* 0x0000000404067825 */ /* 0x000fc600078e020c */
[----:B------:R1:W-:Y:S04]  /*0300*/  STG.E desc[UR16][R2.64], R15 ;  /* 0x0000000f02007986 */ /* 0x0003e8000c101910 */
[----:B------:R-:W2:Y:S04]  /*0310*/  LDG.E R6, desc[UR16][R6.64] ;  /* 0x0000001006067981 */ /* 0x000ea8000c1e1900 */
[----:B------:R-:W2:Y:S01]  /*0320*/  LDG.E R14, desc[UR16][R8.64+-0xc] ;  /* 0xfffff410080e7981 */ /* 0x000ea2000c1e1900 */
[----:B------:R-:W-:-:S06]  /*0330*/  UIMAD.WIDE UR20, UR18, 0x8, UR22 ;  /* 0x00000008121478a5 */ /* 0x000fcc000f8e0216 */
[----:B------:R-:W-:Y:S02]  /*0340*/  MOV R12, UR20 ;  /* 0x00000014000c7c02 */ /* 0x000fe40008000f00 */
[----:B------:R-:W-:-:S03]  /*0350*/  MOV R13, UR21 ;  /* 0x00000015000d7c02 */ /* 0x000fc60008000f00 */
[----:B------:R-:W-:-:S04]  /*0360*/  IMAD.WIDE R10, R4, 0x4, R12 ;  /* 0x00000004040a7825 */ /* 0x000fc800078e020c */
[----:B--2---:R-:W-:-:S05]  /*0370*/  IMAD R17, R14, R6, R15 ;  /* 0x000000060e117224 */ /* 0x004fca00078e020f */
[----:B------:R2:W-:Y:S04]  /*0380*/  STG.E desc[UR16][R2.64], R17 ;  /* 0x0000001102007986 */ /* 0x0005e8000c101910 */
[----:B------:R-:W1:Y:S04]  /*0390*/  LDG.E R10, desc[UR16][R10.64] ;  /* 0x000000100a0a7981 */ /* 0x000e68000c1e1900 */
[----:B------:R-:W1:Y:S01]  /*03a0*/  LDG.E R12, desc[UR16][R8.64+-0x8] ;  /* 0xfffff810080c7981 */ /* 0x000e62000c1e1900 */
[----:B------:R-:W-:-:S05]  /*03b0*/  HFMA2 R13, -RZ, RZ, 0, 2.384185791015625e-07 ;  /* 0x00000004ff0d7431 */ /* 0x000fca00000001ff */
[----:B------:R-:W-:-:S04]  /*03c0*/  IMAD.WIDE R6, R4, R13, UR6 ;  /* 0x0000000604067e25 */ /* 0x000fc8000f8e020d */
[----:B-1----:R-:W-:-:S05]  /*03d0*/  IMAD R15, R12, R10, R17 ;  /* 0x0000000a0c0f7224 */ /* 0x002fca00078e0211 */
[----:B------:R1:W-:Y:S04]  /*03e0*/  STG.E desc[UR16][R2.64], R15 ;  /* 0x0000000f02007986 */ /* 0x0003e8000c101910 */
[----:B------:R-:W3:Y:S04]  /*03f0*/  LDG.E R6, desc[UR16][R6.64] ;  /* 0x0000001006067981 */ /* 0x000ee8000c1e1900 */
[----:B------:R-:W3:Y:S02]  /*0400*/  LDG.E R12, desc[UR16][R8.64+-0x4] ;  /* 0xfffffc10080c7981 */ /* 0x000ee4000c1e1900 */
[----:B---3--:R-:W-:-:S02]  /*0410*/  IMAD R19, R12, R6, R15 ;  /* 0x000000060c137224 */ /* 0x008fc400078e020f */
[----:B------:R-:W-:-:S03]  /*0420*/  IMAD.WIDE R12, R4, R13, UR8 ;  /* 0x00000008040c7e25 */ /* 0x000fc6000f8e020d */
[----:B------:R3:W-:Y:S04]  /*0430*/  STG.E desc[UR16][R2.64], R19 ;  /* 0x0000001302007986 */ /* 0x0007e8000c101910 */
[----:B------:R-:W2:Y:S04]  /*0440*/  LDG.E R12, desc[UR16][R12.64] ;  /* 0x000000100c0c7981 */ /* 0x000ea8000c1e1900 */
[----:B------:R-:W2:Y:S01]  /*0450*/  LDG.E R10, desc[UR16][R8.64] ;  /* 0x00000010080a7981 */ /* 0x000ea2000c1e1900 */
[----:B------:R-:W-:Y:S02]  /*0460*/  IMAD.MOV.U32 R11, RZ, RZ, 0x4 ;  /* 0x00000004ff0b7424 */ /* 0x000fe400078e00ff */
[----:B--2---:R-:W-:-:S02]  /*0470*/  IMAD R17, R10, R12, R19 ;  /* 0x0000000c0a117224 */ /* 0x004fc400078e0213 */
[----:B------:R-:W-:-:S03]  /*0480*/  IMAD.WIDE R10, R4, R11, UR10 ;  /* 0x0000000a040a7e25 */ /* 0x000fc6000f8e020b */
[----:B------:R2:W-:Y:S04]  /*0490*/  STG.E desc[UR16][R2.64], R17 ;  /* 0x0000001102007986 */ /* 0x0005e8000c101910 */
[----:B------:R-:W4:Y:S04]  /*04a0*/  LDG.E R10, desc[UR16][R10.64] ;  /* 0x000000100a0a7981 */ /* 0x000f28000c1e1900 */
[----:B------:R-:W4:Y:S01]  /*04b0*/  LDG.E R6, desc[UR16][R8.64+0x4] ;  /* 0x0000041008067981 */ /* 0x000f22000c1e1900 */
[----:B-1----:R-:W-:-:S05]  /*04c0*/  MOV R15, 0x4 ;  /* 0x00000004000f7802 */ /* 0x002fca0000000f00 */
[----:B------:R-:W-:-:S04]  /*04d0*/  IMAD.WIDE R14, R4, R15, UR12 ;  /* 0x0000000c040e7e25 */ /* 0x000fc8000f8e020f */
[----:B----4-:R-:W-:-:S05]  /*04e0*/  IMAD R21, R6, R10, R17 ;  /* 0x0000000a06157224 */ /* 0x010fca00078e0211 */
[----:B------:R2:W-:Y:S04]  /*04f0*/  STG.E desc[UR16][R2.64], R21 ;  /* 0x0000001502007986 */ /* 0x0005e8000c101910 */
[----:B------:R-:W3:Y:S04]  /*0500*/  LDG.E R14, desc[UR16][R14.64] ;  /* 0x000000100e0e7981 */ /* 0x000ee8000c1e1900 */
[----:B------:R-:W3:Y:S01]  /*0510*/  LDG.E R6, desc[UR16][R8.64+0x8] ;  /* 0x0000081008067981 */ /* 0x000ee2000c1e1900 */
[----:B------:R-:W-:-:S05]  /*0520*/  HFMA2 R13, -RZ, RZ, 0, 2.384185791015625e-07 ;  /* 0x00000004ff0d7431 */ /* 0x000fca00000001ff */
[----:B------:R-:W-:-:S04]  /*0530*/  IMAD.WIDE R12, R4, R13, UR14 ;  /* 0x0000000e040c7e25 */ /* 0x000fc8000f8e020d */
[----:B---3--:R-:W-:-:S05]  /*0540*/  IMAD R19, R6, R14, R21 ;  /* 0x0000000e06137224 */ /* 0x008fca00078e0215 */
[----:B------:R2:W-:Y:S04]  /*0550*/  STG.E desc[UR16][R2.64], R19 ;  /* 0x0000001302007986 */ /* 0x0005e8000c101910 */
[----:B------:R-:W3:Y:S04]  /*0560*/  LDG.E R12, desc[UR16][R12.64] ;  /* 0x000000100c0c7981 */ /* 0x000ee8000c1e1900 */
[----:B------:R-:W3:Y:S01]  /*0570*/  LDG.E R6, desc[UR16][R8.64+0xc] ;  /* 0x00000c1008067981 */ /* 0x000ee2000c1e1900 */
[----:B------:R-:W-:-:S04]  /*0580*/  UIADD3 UR4, UPT, UPT, UR4, 0x8, URZ ;  /* 0x0000000804047890 */ /* 0x000fc8000fffe0ff */
[----:B------:R-:W-:Y:S01]  /*0590*/  UISETP.NE.AND UP0, UPT, UR4, URZ, UPT ;  /* 0x000000ff0400728c */ /* 0x000fe2000bf05270 */
[----:B------:R-:W-:-:S04]  /*05a0*/  MOV R11, UR18 ;  /* 0x00000012000b7c02 */ /* 0x000fc80008000f00 */
[----:B------:R-:W-:Y:S01]  /*05b0*/  LEA R4, R11, R4, 0x3 ;  /* 0x000000040b047211 */ /* 0x000fe200078e18ff */
[----:B---3--:R-:W-:-:S05]  /*05c0*/  IMAD R7, R6, R12, R19 ;  /* 0x0000000c06077224 */ /* 0x008fca00078e0213 */
[----:B------:R2:W-:Y:S01]  /*05d0*/  STG.E desc[UR16][R2.64], R7 ;  /* 0x0000000702007986 */ /* 0x0005e2000c101910 */
[----:B------:R-:W-:-:S04]  /*05e0*/  IADD3 R6, P0, PT, R8, 0x20, RZ ;  /* 0x0000002008067810 */ /* 0x000fc80007f1e0ff */
[----:B------:R-:W-:Y:S01]  /*05f0*/  IADD3.X R9, PT, PT, RZ, R9, RZ, P0, !PT ;  /* 0x00000009ff097210 */ /* 0x000fe200007fe4ff */
[----:B------:R-:W-:Y:S08]  /*0600*/  BRA.U UP0, `(.L_x_4) ;  /* 0xfffffffd00147547 */ /* 0x000ff0000b83ffff */
[----:B------:R-:W-:-:S06]  /*0610*/  ULOP3.LUT UR4, UR18, 0x7ffffff8, URZ, 0xc0, !UPT ;  /* 0x7ffffff812047892 */ /* 0x000fcc000f8ec0ff */
[----:B------:R-:W-:-:S07]  /*0620*/  MOV R4, UR4 ;  /* 0x0000000400047c02 */ /* 0x000fce0008000f00 */
.L_x_3:
[----:B------:R-:W-:-:S06]  /*0630*/  ULOP3.LUT UR4, UR18, 0x7, URZ, 0xc0, !UPT ;  /* 0x0000000712047892 */ /* 0x000fcc000f8ec0ff */
[----:B------:R-:W-:-:S13]  /*0640*/  ISETP.NE.AND P0, PT, RZ, UR4, PT ;  /* 0x00000004ff007c0c */ /* 0x000fda000bf05270 */
[----:B------:R-:W-:Y:S05]  /*0650*/  @!P0 EXIT ;  /* 0x000000000000894d */ /* 0x000fea0003800000 */
[----:B------:R-:W-:Y:S02]  /*0660*/  UISETP.GE.U32.AND UP0, UPT, UR4, 0x4, UPT ;  /* 0x000000040400788c */ /* 0x000fe4000bf06070 */
[----:B------:R-:W-:-:S07]  /*0670*/  ULOP3.LUT UR4, UR18, 0x3, URZ, 0xc0, !UPT ;  /* 0x0000000312047892 */ /* 0x000fce000f8ec0ff */
[----:B------:R-:W-:Y:S05]  /*0680*/  BRA.U !UP0, `(.L_x_5) ;  /* 0x0000000108887547 */ /* 0x000fea000b800000 */
[----:B------:R-:W1:Y:S01]  /*0690*/  LDC.64 R10, c[0x0][0x380] ;  /* 0x0000e000ff0a7b82 */ /* 0x000e620000000a00 */
[----:B------:R-:W-:Y:S01]  /*06a0*/  IADD3 R9, PT, PT, R5, R4, RZ ;  /* 0x0000000405097210 */ /* 0x000fe20007ffe0ff */
[----:B------:R-:W-:Y:S01]  /*06b0*/  IMAD R15, R4, UR18, R0 ;  /* 0x00000012040f7c24 */ /* 0x000fe2000f8e0200 */
[----:B------:R-:W3:Y:S05]  /*06c0*/  LDCU.64 UR6, c[0x0][0x380] ;  /* 0x00007000ff0677ac */ /* 0x000eea0008000a00 */
[----:B------:R-:W4:Y:S01]  /*06d0*/  LDC.64 R12, c[0x0][0x388] ;  /* 0x0000e200ff0c7b82 */ /* 0x000f220000000a00 */
[----:B-1----:R-:W-:-:S06]  /*06e0*/  IMAD.WIDE.U32 R10, R9, 0x4, R10 ;  /* 0x00000004090a7825 */ /* 0x002fcc00078e000a */
[----:B------:R-:W5:Y:S01]  /*06f0*/  LDG.E R10, desc[UR16][R10.64] ;  /* 0x000000100a0a7981 */ /* 0x000f62000c1e1900 */
[----:B----4-:R-:W-:-:S05]  /*0700*/  IMAD.WIDE R12, R15, 0x4, R12 ;  /* 0x000000040f0c7825 */ /* 0x010fca00078e020c */
[----:B------:R-:W5:Y:S01]  /*0710*/  LDG.E R6, desc[UR16][R12.64] ;  /* 0x000000100c067981 */ /* 0x000f62000c1e1900 */
[----:B------:R-:W-:Y:S01]  /*0720*/  IADD3 R9, P0, PT, R5, R4, RZ ;  /* 0x0000000405097210 */ /* 0x000fe20007f1e0ff */
[----:B--2---:R-:W-:-:S03]  /*0730*/  IMAD.U32 R17, RZ, RZ, UR18 ;  /* 0x00000012ff117e24 */ /* 0x004fc6000f8e00ff */
[----:B------:R-:W-:Y:S02]  /*0740*/  IADD3.X R14, PT, PT, RZ, RZ, RZ, P0, !PT ;  /* 0x000000ffff0e7210 */ /* 0x000fe400007fe4ff */
[----:B---3--:R-:W-:-:S04]  /*0750*/  LEA R8, P0, R9, UR6, 0x2 ;  /* 0x0000000609087c11 */ /* 0x008fc8000f8010ff */
[----:B------:R-:W-:Y:S01]  /*0760*/  LEA.HI.X R9, R9, UR7, R14, 0x2, P0 ;  /* 0x0000000709097c11 */ /* 0x000fe200080f140e */
[----:B-----5:R-:W-:Y:S02]  /*0770*/  IMAD R15, R10, R6, R7 ;  /* 0x000000060a0f7224 */ /* 0x020fe400078e0207 */
[----:B------:R-:W-:-:S03]  /*0780*/  IMAD.WIDE R6, R17, 0x4, R12 ;  /* 0x0000000411067825 */ /* 0x000fc600078e020c */
[----:B------:R1:W-:Y:S04]  /*0790*/  STG.E desc[UR16][R2.64], R15 ;  /* 0x0000000f02007986 */ /* 0x0003e8000c101910 */
[----:B------:R-:W2:Y:S04]  /*07a0*/  LDG.E R11, desc[UR16][R6.64] ;  /* 0x00000010060b7981 */ /* 0x000ea8000c1e1900 */
[----:B------:R-:W2:Y:S01]  /*07b0*/  LDG.E R10, desc[UR16][R8.64+0x4] ;  /* 0x00000410080a7981 */ /* 0x000ea2000c1e1900 */
[----:B------:R-:W-:Y:S01]  /*07c0*/  MOV R13, UR18 ;  /* 0x00000012000d7c02 */ /* 0x000fe20008000f00 */
[----:B--2---:R-:W-:-:S04]  /*07d0*/  IMAD R17, R10, R11, R15 ;  /* 0x0000000b0a117224 */ /* 0x004fc800078e020f */
[----:B------:R-:W-:Y:S01]  /*07e0*/  IMAD.WIDE R10, R13, 0x4, R6 ;  /* 0x000000040d0a7825 */ /* 0x000fe200078e0206 */
        /* <DEDUP_REMOVED lines=9> */
[----:B------:R-:W-:Y:S01]  /*0880*/  IADD3 R4, PT, PT, R4, 0x4, RZ ;  /* 0x0000000404047810 */ /* 0x000fe20007ffe0ff */
[----:B--2---:R-:W-:-:S05]  /*0890*/  IMAD R7, R6, R12, R19 ;  /* 0x0000000c06077224 */ /* 0x004fca00078e0213 */
[----:B------:R1:W-:Y:S02]  /*08a0*/  STG.E desc[UR16][R2.64], R7 ;  /* 0x0000000702007986 */ /* 0x0003e4000c101910 */
.L_x_5:
[----:B------:R-:W-:-:S13]  /*08b0*/  ISETP.NE.AND P0, PT, RZ, UR4, PT ;  /* 0x00000004ff007c0c */ /* 0x000fda000bf05270 */
[----:B------:R-:W-:Y:S05]  /*08c0*/  @!P0 EXIT ;  /* 0x000000000000894d */ /* 0x000fea0003800000 */
[----:B------:R-:W-:-:S09]  /*08d0*/  UISETP.NE.AND UP0, UPT, UR4, 0x1, UPT ;  /* 0x000000010400788c */ /* 0x000fd2000bf05270 */
[----:B------:R-:W-:Y:S05]  /*08e0*/  BRA.U !UP0, `(.L_x_6) ;  /* 0x0000000108587547 */ /* 0x000fea000b800000 */
[----:B------:R-:W3:Y:S01]  /*08f0*/  LDC.64 R8, c[0x0][0x380] ;  /* 0x0000e000ff087b82 */ /* 0x000ee20000000a00 */
[----:B------:R-:W-:Y:S01]  /*0900*/  IADD3 R11, PT, PT, R5, R4, RZ ;  /* 0x00000004050b7210 */ /* 0x000fe20007ffe0ff */
[----:B-1----:R-:W-:Y:S01]  /*0910*/  IMAD R15, R4, UR18, R0 ;  /* 0x00000012040f7c24 */ /* 0x002fe2000f8e0200 */
[----:B------:R-:W1:Y:S05]  /*0920*/  LDCU.64 UR4, c[0x0][0x380] ;  /* 0x00007000ff0477ac */ /* 0x000e6a0008000a00 */
[----:B------:R-:W4:Y:S01]  /*0930*/  LDC.64 R12, c[0x0][0x388] ;  /* 0x0000e200ff0c7b82 */ /* 0x000f220000000a00 */
[----:B---3--:R-:W-:-:S06]  /*0940*/  IMAD.WIDE.U32 R10, R11, 0x4, R8 ;  /* 0x000000040b0a7825 */ /* 0x008fcc00078e0008 */
[----:B------:R-:W2:Y:S01]  /*0950*/  LDG.E R10, desc[UR16][R10.64] ;  /* 0x000000100a0a7981 */ /* 0x000ea2000c1e1900 */
[----:B----4-:R-:W-:-:S05]  /*0960*/  IMAD.WIDE R12, R15, 0x4, R12 ;  /* 0x000000040f0c7825 */ /* 0x010fca00078e020c */
[----:B------:R-:W2:Y:S01]  /*0970*/  LDG.E R6, desc[UR16][R12.64] ;  /* 0x000000100c067981 */ /* 0x000ea2000c1e1900 */
[----:B------:R-:W-:Y:S02]  /*0980*/  IADD3 R9, P0, PT, R5, R4, RZ ;  /* 0x0000000405097210 */ /* 0x000fe40007f1e0ff */
[----:B------:R-:W-:Y:S02]  /*0990*/  MOV R15, UR18 ;  /* 0x00000012000f7c02 */ /* 0x000fe40008000f00 */
[----:B------:R-:W-:Y:S02]  /*09a0*/  IADD3.X R14, PT, PT, RZ, RZ, RZ, P0, !PT ;  /* 0x000000ffff0e7210 */ /* 0x000fe400007fe4ff */
[----:B-1----:R-:W-:-:S04]  /*09b0*/  LEA R8, P0, R9, UR4, 0x2 ;  /* 0x0000000409087c11 */ /* 0x002fc8000f8010ff */
[----:B------:R-:W-:Y:S01]  /*09c0*/  LEA.HI.X R9, R9, UR5, R14, 0x2, P0 ;  /* 0x0000000509097c11 */ /* 0x000fe200080f140e */
[----:B------:R-:W-:-:S04]  /*09d0*/  IMAD.WIDE R14, R15, 0x4, R12 ;  /* 0x000000040f0e7825 */ /* 0x000fc800078e020c */
[----:B--2---:R-:W-:-:S05]  /*09e0*/  IMAD R17, R10, R6, R7 ;  /* 0x000000060a117224 */ /* 0x004fca00078e0207 */
[----:B------:R3:W-:Y:S04]  /*09f0*/  STG.E desc[UR16][R2.64], R17 ;  /* 0x0000001102007986 */ /* 0x0007e8000c101910 */
[----:B------:R-:W2:Y:S04]  /*0a00*/  LDG.E R14, desc[UR16][R14.64] ;  /* 0x000000100e0e7981 */ /* 0x000ea8000c1e1900 */
[----:B------:R-:W2:Y:S01]  /*0a10*/  LDG.E R8, desc[UR16][R8.64+0x4] ;  /* 0x0000041008087981 */ /* 0x000ea2000c1e1900 */
[----:B------:R-:W-:Y:S01]  /*0a20*/  IADD3 R4, PT, PT, R4, 0x2, RZ ;  /* 0x0000000204047810 */ /* 0x000fe20007ffe0ff */
[----:B--2---:R-:W-:-:S05]  /*0a30*/  IMAD R7, R8, R14, R17 ;  /* 0x0000000e08077224 */ /* 0x004fca00078e0211 */
[----:B------:R3:W-:Y:S02]  /*0a40*/  STG.E desc[UR16][R2.64], R7 ;  /* 0x0000000702007986 */ /* 0x0007e4000c101910 */
.L_x_6:
[----:B------:R-:W-:-:S04]  /*0a50*/  ULOP3.LUT UR4, UR18, 0x1, URZ, 0xc0, !UPT ;  /* 0x0000000112047892 */ /* 0x000fc8000f8ec0ff */
[----:B------:R-:W-:-:S06]  /*0a60*/  UISETP.NE.U32.AND UP0, UPT, UR4, 0x1, UPT ;  /* 0x000000010400788c */ /* 0x000fcc000bf05070 */
[----:B------:R-:W-:-:S13]  /*0a70*/  PLOP3.LUT P0, PT, PT, PT, UP0, 0x80, 0x8 ;  /* 0x000000000008781c */ /* 0x000fda0003f0f008 */
[----:B------:R-:W-:Y:S05]  /*0a80*/  @P0 EXIT ;  /* 0x000000000000094d */ /* 0x000fea0003800000 */
[----:B------:R-:W4:Y:S01]  /*0a90*/  LDC.64 R8, c[0x0][0x380] ;  /* 0x0000e000ff087b82 */ /* 0x000f220000000a00 */
[----:B------:R-:W-:Y:S01]  /*0aa0*/  IADD3 R5, PT, PT, R5, R4, RZ ;  /* 0x0000000405057210 */ /* 0x000fe20007ffe0ff */
[----:B------:R-:W-:-:S06]  /*0ab0*/  IMAD R13, R4, UR18, R0 ;  /* 0x00000012040d7c24 */ /* 0x000fcc000f8e0200 */
[----:B------:R-:W5:Y:S01]  /*0ac0*/  LDC.64 R10, c[0x0][0x388] ;  /* 0x0000e200ff0a7b82 */ /* 0x000f620000000a00 */
[----:B----4-:R-:W-:-:S06]  /*0ad0*/  IMAD.WIDE.U32 R4, R5, 0x4, R8 ;  /* 0x0000000405047825 */ /* 0x010fcc00078e0008 */
[----:B------:R-:W1:Y:S01]  /*0ae0*/  LDG.E R4, desc[UR16][R4.64] ;  /* 0x0000001004047981 */ /* 0x000e62000c1e1900 */
[----:B-----5:R-:W-:-:S06]  /*0af0*/  IMAD.WIDE R8, R13, 0x4, R10 ;  /* 0x000000040d087825 */ /* 0x020fcc00078e020a */
[----:B------:R-:W1:Y:S02]  /*0b00*/  LDG.E R8, desc[UR16][R8.64] ;  /* 0x0000001008087981 */ /* 0x000e64000c1e1900 */
[----:B-123--:R-:W-:-:S05]  /*0b10*/  IMAD R7, R4, R8, R7 ;  /* 0x0000000804077224 */ /* 0x00efca00078e0207 */
[----:B------:R-:W-:Y:S01]  /*0b20*/  STG.E desc[UR16][R2.64], R7 ;  /* 0x0000000702007986 */ /* 0x000fe2000c101910 */
[----:B------:R-:W-:Y:S05]  /*0b30*/  EXIT ;  /* 0x000000000000794d */ /* 0x000fea0003800000 */
.L_x_7:
        /* <DEDUP_REMOVED lines=12> */
.L_x_10:


//--------------------- .text._Z10add_matrixPiS_S_i --------------------------
	.section	.text._Z10add_matrixPiS_S_i,"ax",@progbits
	.align	128
        .global         _Z10add_matrixPiS_S_i
        .type           _Z10add_matrixPiS_S_i,@function
        .size           _Z10add_matrixPiS_S_i,(.L_x_11 - _Z10add_matrixPiS_S_i)
        .other          _Z10add_matrixPiS_S_i,@"STO_CUDA_ENTRY STV_DEFAULT"
_Z10add_matrixPiS_S_i:
.text._Z10add_matrixPiS_S_i:
        /* <DEDUP_REMOVED lines=15> */
[----:B------:R-:W-:-:S06]  /*00f0*/  IMAD R9, R7, UR6, R0 ;  /* 0x0000000607097c24 */ /* 0x000fcc000f8e0200 */
[----:B------:R-:W2:Y:S08]  /*0100*/  LDC.64 R4, c[0x0][0x388] ;  /* 0x0000e200ff047b82 */ /* 0x000eb00000000a00 */
[----:B------:R-:W3:Y:S01]  /*0110*/  LDC.64 R6, c[0x0][0x390] ;  /* 0x0000e400ff067b82 */ /* 0x000ee20000000a00 */
[----:B0-----:R-:W-:-:S06]  /*0120*/  IMAD.WIDE R2, R9, 0x4, R2 ;  /* 0x0000000409027825 */ /* 0x001fcc00078e0202 */
[----:B-1----:R-:W4:Y:S01]  /*0130*/  LDG.E R2, desc[UR4][R2.64] ;  /* 0x0000000402027981 */ /* 0x002f22000c1e1900 */
[----:B--2---:R-:W-:-:S06]  /*0140*/  IMAD.WIDE R4, R9, 0x4, R4 ;  /* 0x0000000409047825 */ /* 0x004fcc00078e0204 */
[----:B------:R-:W4:Y:S01]  /*0150*/  LDG.E R5, desc[UR4][R4.64] ;  /* 0x0000000404057981 */ /* 0x000f22000c1e1900 */
[----:B---3--:R-:W-:Y:S01]  /*0160*/  IMAD.WIDE R6, R9, 0x4, R6 ;  /* 0x0000000409067825 */ /* 0x008fe200078e0206 */
[----:B----4-:R-:W-:-:S05]  /*0170*/  IADD3 R9, PT, PT, R2, R5, RZ ;  /* 0x0000000502097210 */ /* 0x010fca0007ffe0ff */
[----:B------:R-:W-:Y:S01]  /*0180*/  STG.E desc[UR4][R6.64], R9 ;  /* 0x0000000906007986 */ /* 0x000fe2000c101904 */
[----:B------:R-:W-:Y:S05]  /*0190*/  EXIT ;  /* 0x000000000000794d */ /* 0x000fea0003800000 */
.L_x_8:
        /* <DEDUP_REMOVED lines=14> */
.L_x_11:


//--------------------- .nv.shared._Z18mult_matrix_sharedPiS_S_i --------------------------
	.section	.nv.shared._Z18mult_matrix_sharedPiS_S_i,"aw",@nobits
	.sectionflags	@""
	.align	4
.nv.shared._Z18mult_matrix_sharedPiS_S_i:
	.zero		21024


//--------------------- .nv.shared.reserved.0     --------------------------
	.section	.nv.shared.reserved.0,"aw",@nobits
	.weak		__nv_reservedSMEM_offset_0_alias
	.size		__nv_reservedSMEM_offset_0_alias, 0, 64
	.other		__nv_reservedSMEM_offset_0_alias,@"STO_CUDA_RESERVED_SHARED STV_DEFAULT"
__nv_reservedSMEM_offset_0_alias:
	.zero		0
	.zero		64


//--------------------- .nv.constant0._Z18mult_matrix_sharedPiS_S_i --------------------------
	.section	.nv.constant0._Z18mult_matrix_sharedPiS_S_i,"a",@progbits
	.sectionflags	@""
	.align	4
.nv.constant0._Z18mult_matrix_sharedPiS_S_i:
	.zero		924


//--------------------- .nv.constant0._Z11mult_matrixPiS_S_i --------------------------
	.section	.nv.constant0._Z11mult_matrixPiS_S_i,"a",@progbits
	.sectionflags	@""
	.align	4
.nv.constant0._Z11mult_matrixPiS_S_i:
	.zero		924


//--------------------- .nv.constant0._Z10add_matrixPiS_S_i --------------------------
	.section	.nv.constant0._Z10add_matrixPiS_S_i,"a",@progbits
	.sectionflags	@""
	.align	4
.nv.constant0._Z10add_matrixPiS_S_i:
	.zero		924


//--------------------- SYMBOLS --------------------------

	.type		.nv.reservedSmem.offset0,@object
	.size		.nv.reservedSmem.offset0,0x4
	.type		.nv.reservedSmem.cap,@object
	.size		.nv.reservedSmem.cap,0x4
